	.headerflags	@"EF_CUDA_TEXMODE_UNIFIED EF_CUDA_64BIT_ADDRESS EF_CUDA_ACCELERATORS EF_CUDA_SM90 EF_CUDA_VIRTUAL_SM(EF_CUDA_SM90)"
	.elftype	@"ET_EXEC"


//--------------------- .nv.info                  --------------------------
	.section	.nv.info,"",@"SHT_CUDA_INFO"
	.align	4


	//----- nvinfo : EIATTR_REGCOUNT
	.align		4
        /*0000*/ 	.byte	0x04, 0x2f
        /*0002*/ 	.short	(.L_3 - .L_2)
	.align		4
.L_2:
        /*0004*/ 	.word	index@(triton_poi_fused_cat_0)
        /*0008*/ 	.word	0x00000020


	//----- nvinfo : EIATTR_MIN_STACK_SIZE
	.align		4
.L_3:
        /*000c*/ 	.byte	0x04, 0x12
        /*000e*/ 	.short	(.L_5 - .L_4)
	.align		4
.L_4:
        /*0010*/ 	.word	index@(triton_poi_fused_cat_0)
        /*0014*/ 	.word	0x00000020


	//----- nvinfo : EIATTR_FRAME_SIZE
	.align		4
.L_5:
        /*0018*/ 	.byte	0x04, 0x11
        /*001a*/ 	.short	(.L_7 - .L_6)
	.align		4
.L_6:
        /*001c*/ 	.word	index@(triton_poi_fused_cat_0)
        /*0020*/ 	.word	0x00000020


	//----- nvinfo : EIATTR_MIN_STACK_SIZE
	.align		4
.L_7:
        /*0024*/ 	.byte	0x04, 0x12
        /*0026*/ 	.short	(.L_9 - .L_8)
	.align		4
.L_8:
        /*0028*/ 	.word	index@(triton_poi_fused_cat_0)
        /*002c*/ 	.word	0x00000020
.L_9:


//--------------------- .nv.info.triton_poi_fused_cat_0 --------------------------
	.section	.nv.info.triton_poi_fused_cat_0,"",@"SHT_CUDA_INFO"
	.sectionflags	@""
	.align	4


	//----- nvinfo : EIATTR_CUDA_API_VERSION
	.align		4
        /*0000*/ 	.byte	0x04, 0x37
        /*0002*/ 	.short	(.L_11 - .L_10)
.L_10:
        /*0004*/ 	.word	0x0000007c


	//----- nvinfo : EIATTR_KPARAM_INFO
	.align		4
.L_11:
        /*0008*/ 	.byte	0x04, 0x17
        /*000a*/ 	.short	(.L_13 - .L_12)
.L_12:
        /*000c*/ 	.word	0x00000000
        /*0010*/ 	.short	0x0001
        /*0012*/ 	.short	0x0008
        /*0014*/ 	.byte	0x00, 0xf0, 0x11, 0x00


	//----- nvinfo : EIATTR_KPARAM_INFO
	.align		4
.L_13:
        /*0018*/ 	.byte	0x04, 0x17
        /*001a*/ 	.short	(.L_15 - .L_14)
.L_14:
        /*001c*/ 	.word	0x00000000
        /*0020*/ 	.short	0x0000
        /*0022*/ 	.short	0x0000
        /*0024*/ 	.byte	0x00, 0xf4, 0x21, 0x00


	//----- nvinfo : EIATTR_SPARSE_MMA_MASK
	.align		4
.L_15:
        /*0028*/ 	.byte	0x03, 0x50
        /*002a*/ 	.short	0x0000


	//----- nvinfo : EIATTR_MAXREG_COUNT
	.align		4
        /*002c*/ 	.byte	0x03, 0x1b
        /*002e*/ 	.short	0x00ff


	//----- nvinfo : EIATTR_EXIT_INSTR_OFFSETS
	.align		4
        /*0030*/ 	.byte	0x04, 0x1c
        /*0032*/ 	.short	(.L_17 - .L_16)


	//   ....[0]....
.L_16:
        /*0034*/ 	.word	0x00004900


	//----- nvinfo : EIATTR_REQNTID
	.align		4
.L_17:
        /*0038*/ 	.byte	0x04, 0x10
        /*003a*/ 	.short	(.L_19 - .L_18)
.L_18:
        /*003c*/ 	.word	0x00000080
        /*0040*/ 	.word	0x00000001
        /*0044*/ 	.word	0x00000001


	//----- nvinfo : EIATTR_CRS_STACK_SIZE
	.align		4
.L_19:
        /*0048*/ 	.byte	0x04, 0x1e
        /*004a*/ 	.short	(.L_21 - .L_20)
.L_20:
        /*004c*/ 	.word	0x00000000


	//----- nvinfo : EIATTR_CBANK_PARAM_SIZE
	.align		4
.L_21:
        /*0050*/ 	.byte	0x03, 0x19
        /*0052*/ 	.short	0x000c


	//----- nvinfo : EIATTR_PARAM_CBANK
	.align		4
        /*0054*/ 	.byte	0x04, 0x0a
        /*0056*/ 	.short	(.L_23 - .L_22)
	.align		4
.L_22:
        /*0058*/ 	.word	index@(.nv.constant0.triton_poi_fused_cat_0)
        /*005c*/ 	.short	0x0210
        /*005e*/ 	.short	0x000c


	//----- nvinfo : EIATTR_SW_WAR
	.align		4
.L_23:
        /*0060*/ 	.byte	0x04, 0x36
        /*0062*/ 	.short	(.L_25 - .L_24)
.L_24:
        /*0064*/ 	.word	0x00000008
.L_25:


//--------------------- .nv.callgraph             --------------------------
	.section	.nv.callgraph,"",@"SHT_CUDA_CALLGRAPH"
	.align	4
	.sectionentsize	8
	.align		4
        /*0000*/ 	.word	0x00000000
	.align		4
        /*0004*/ 	.word	0xffffffff
	.align		4
        /*0008*/ 	.word	0x00000000
	.align		4
        /*000c*/ 	.word	0xfffffffe
	.align		4
        /*0010*/ 	.word	0x00000000
	.align		4
        /*0014*/ 	.word	0xfffffffd
	.align		4
        /*0018*/ 	.word	0x00000000
	.align		4
        /*001c*/ 	.word	0xfffffffc


//--------------------- .nv.constant4             --------------------------
	.section	.nv.constant4,"a",@progbits
	.align	8
	.align		8
.nv.constant4:
        /*0000*/ 	.dword	_$_str
	.align		8
        /*0008*/ 	.dword	__cudart_i2opi_f


//--------------------- .text.triton_poi_fused_cat_0 --------------------------
	.section	.text.triton_poi_fused_cat_0,"ax",@progbits
	.align	128
        .global         triton_poi_fused_cat_0
        .type           triton_poi_fused_cat_0,@function
        .size           triton_poi_fused_cat_0,(.L_x_41 - triton_poi_fused_cat_0)
        .other          triton_poi_fused_cat_0,@"STO_CUDA_ENTRY STV_DEFAULT"
triton_poi_fused_cat_0:
.text.triton_poi_fused_cat_0:
[----:B------:R-:W0:Y:S01]  /*0000*/  LDC R1, c[0x0][0x28] ;  /* 0x00000a00ff017b82 */ /* 0x000e220000000800 */
[----:B------:R-:W1:Y:S01]  /*0010*/  S2R R2, SR_TID.X ;  /* 0x0000000000027919 */ /* 0x000e620000002100 */
[----:B------:R-:W-:Y:S01]  /*0020*/  IMAD.MOV.U32 R6, RZ, RZ, 0x3d21d42e ;  /* 0x3d21d42eff067424 */ /* 0x000fe200078e00ff */
[----:B------:R-:W-:Y:S01]  /*0030*/  BSSY B0, `(.L_x_0) ;  /* 0x0000089000007945 */ /* 0x000fe20003800000 */
[----:B------:R-:W-:Y:S01]  /*0040*/  IMAD.MOV.U32 R12, RZ, RZ, 0x3ee20000 ;  /* 0x3ee20000ff0c7424 */ /* 0x000fe200078e00ff */
[----:B------:R-:W2:Y:S01]  /*0050*/  S2R R0, SR_CTAID.X ;  /* 0x0000000000007919 */ /* 0x000ea20000002500 */
[----:B0-----:R-:W-:Y:S02]  /*0060*/  VIADD R1, R1, 0xffffffe0 ;  /* 0xffffffe001017836 */ /* 0x001fe40000000000 */
[----:B-1----:R-:W-:-:S05]  /*0070*/  IMAD.SHL.U32 R2, R2, 0x2, RZ ;  /* 0x0000000202027824 */ /* 0x002fca00078e00ff */
[----:B------:R-:W-:-:S05]  /*0080*/  LOP3.LUT R7, R2, 0xfe, RZ, 0xc0, !PT ;  /* 0x000000fe02077812 */ /* 0x000fca00078ec0ff */
[----:B--2---:R-:W-:-:S05]  /*0090*/  IMAD R7, R0, 0x100, R7 ;  /* 0x0000010000077824 */ /* 0x004fca00078e0207 */
[----:B------:R-:W-:-:S04]  /*00a0*/  SHF.R.S32.HI R4, RZ, 0x1f, R7 ;  /* 0x0000001fff047819 */ /* 0x000fc80000011407 */
[----:B------:R-:W-:-:S04]  /*00b0*/  LEA.HI R4, R4, R7, RZ, 0x7 ;  /* 0x0000000704047211 */ /* 0x000fc800078f38ff */
[----:B------:R-:W-:-:S04]  /*00c0*/  LOP3.LUT R8, R4, 0xffffff80, RZ, 0xc0, !PT ;  /* 0xffffff8004087812 */ /* 0x000fc800078ec0ff */
[----:B------:R-:W-:-:S04]  /*00d0*/  IADD3 R8, R7, -R8, RZ ;  /* 0x8000000807087210 */ /* 0x000fc80007ffe0ff */
[C---:B------:R-:W-:Y:S02]  /*00e0*/  PRMT R2, R8.reuse, 0x8880, RZ ;  /* 0x0000888008027816 */ /* 0x040fe400000000ff */
[----:B------:R-:W-:Y:S02]  /*00f0*/  PRMT R5, R8, 0x8880, RZ ;  /* 0x0000888008057816 */ /* 0x000fe400000000ff */
[----:B------:R-:W-:-:S04]  /*0100*/  PRMT R2, R2, 0x7710, RZ ;  /* 0x0000771002027816 */ /* 0x000fc800000000ff */
[----:B------:R-:W-:Y:S02]  /*0110*/  SHF.R.U32.HI R3, RZ, 0xa, R2 ;  /* 0x0000000aff037819 */ /* 0x000fe40000011602 */
[----:B------:R-:W-:Y:S01]  /*0120*/  SHF.R.S32.HI R2, RZ, 0x1, R5 ;  /* 0x00000001ff027819 */ /* 0x000fe20000011405 */
[----:B------:R-:W-:Y:S01]  /*0130*/  IMAD.MOV.U32 R5, RZ, RZ, 0x3b18f0fe ;  /* 0x3b18f0feff057424 */ /* 0x000fe200078e00ff */
[----:B------:R-:W-:-:S05]  /*0140*/  LOP3.LUT R3, R3, 0x1f, RZ, 0xc0, !PT ;  /* 0x0000001f03037812 */ /* 0x000fca00078ec0ff */
[----:B------:R-:W-:-:S05]  /*0150*/  IMAD.IADD R3, R2, 0x1, R3 ;  /* 0x0000000102037824 */ /* 0x000fca00078e0203 */
[----:B------:R-:W-:-:S04]  /*0160*/  LOP3.LUT R3, R3, 0xe0, RZ, 0xc0, !PT ;  /* 0x000000e003037812 */ /* 0x000fc800078ec0ff */
[----:B------:R-:W-:Y:S01]  /*0170*/  IADD3 R9, RZ, -R3, RZ ;  /* 0x80000003ff097210 */ /* 0x000fe20007ffe0ff */
[----:B------:R-:W-:-:S03]  /*0180*/  FFMA.FTZ R3, R6, R5, 0.01249298732727766037 ;  /* 0x3c4caf6306037423 */ /* 0x000fc60000010005 */
[----:B------:R-:W-:Y:S01]  /*0190*/  PRMT R5, R9, 0x7710, RZ ;  /* 0x0000771009057816 */ /* 0x000fe200000000ff */
[----:B------:R-:W-:Y:S02]  /*01a0*/  IMAD.MOV.U32 R9, RZ, RZ, 0x3e620000 ;  /* 0x3e620000ff097424 */ /* 0x000fe400078e00ff */
[----:B------:R-:W-:Y:S02]  /*01b0*/  FFMA.FTZ R3, R3, R6, 0.083333469927310943604 ;  /* 0x3daaaabd03037423 */ /* 0x000fe40000010006 */
[----:B------:R-:W-:Y:S02]  /*01c0*/  IMAD.IADD R2, R2, 0x1, R5 ;  /* 0x0000000102027824 */ /* 0x000fe400078e0205 */
[----:B------:R-:W-:Y:S01]  /*01d0*/  FFMA R5, R12, -0.4503078162670135498, R9 ;  /* 0xbee68ebf0c057823 */ /* 0x000fe20000000009 */
[----:B------:R-:W-:Y:S02]  /*01e0*/  FMUL.FTZ R3, R3, 0.039508990943431854248 ;  /* 0x3d21d42e03037820 */ /* 0x000fe40000410000 */
[----:B------:R-:W-:Y:S01]  /*01f0*/  PRMT R6, R2, 0x8880, RZ ;  /* 0x0000888002067816 */ /* 0x000fe200000000ff */
[----:B------:R-:W-:Y:S01]  /*0200*/  FADD R2, R5, R5 ;  /* 0x0000000505027221 */ /* 0x000fe20000000000 */
[----:B------:R-:W-:-:S02]  /*0210*/  FMUL.FTZ R5, R3, 0.19876869022846221924 ;  /* 0x3e4b8a0503057820 */ /* 0x000fc40000410000 */
[----:B------:R-:W-:Y:S01]  /*0220*/  MOV R3, R6 ;  /* 0x0000000600037202 */ /* 0x000fe20000000f00 */
[----:B------:R-:W-:Y:S01]  /*0230*/  FFMA.FTZ R10, R9, -0.19876869022846221924, R2 ;  /* 0xbe4b8a05090a7823 */ /* 0x000fe20000010002 */
[----:B------:R-:W-:Y:S01]  /*0240*/  SHF.R.S32.HI R6, RZ, 0x17, R0 ;  /* 0x00000017ff067819 */ /* 0x000fe20000011400 */
[----:B------:R-:W-:Y:S01]  /*0250*/  FFMA R11, R12, 0.4503078162670135498, R5 ;  /* 0x3ee68ebf0c0b7823 */ /* 0x000fe20000000005 */
[----:B------:R-:W-:Y:S02]  /*0260*/  VIADD R9, R7, 0x1 ;  /* 0x0000000107097836 */ /* 0x000fe40000000000 */
[----:B------:R-:W-:Y:S01]  /*0270*/  FMUL.FTZ R10, R10, 0.4503078162670135498 ;  /* 0x3ee68ebf0a0a7820 */ /* 0x000fe20000410000 */
[----:B------:R-:W-:Y:S01]  /*0280*/  IMAD.SHL.U32 R3, R3, 0x2, RZ ;  /* 0x0000000203037824 */ /* 0x000fe200078e00ff */
[----:B------:R-:W-:Y:S01]  /*0290*/  SGXT R6, R6, 0x1 ;  /* 0x000000010606781a */ /* 0x000fe20000000200 */
[----:B------:R-:W-:-:S03]  /*02a0*/  FFMA R12, R12, 0.4503078162670135498, -R11 ;  /* 0x3ee68ebf0c0c7823 */ /* 0x000fc6000000080b */
[----:B------:R-:W-:Y:S01]  /*02b0*/  I2FP.F32.S32 R2, R3 ;  /* 0x0000000300027245 */ /* 0x000fe20000201400 */
[----:B------:R-:W-:Y:S01]  /*02c0*/  FADD R13, R5, R12 ;  /* 0x0000000c050d7221 */ /* 0x000fe20000000000 */
[----:B------:R-:W-:-:S03]  /*02d0*/  LEA.HI R0, R6, R9, RZ, 0x7 ;  /* 0x0000000906007211 */ /* 0x000fc600078f38ff */
[----:B------:R-:W-:Y:S01]  /*02e0*/  FMUL R5, R2, 0.5 ;  /* 0x3f00000002057820 */ /* 0x000fe20000400000 */
[----:B------:R-:W-:Y:S01]  /*02f0*/  LOP3.LUT R0, R0, 0xffffff80, RZ, 0xc0, !PT ;  /* 0xffffff8000007812 */ /* 0x000fe200078ec0ff */
[----:B------:R-:W-:-:S04]  /*0300*/  FADD R10, R10, R13 ;  /* 0x0000000d0a0a7221 */ /* 0x000fc80000000000 */
[----:B------:R-:W0:Y:S01]  /*0310*/  FRND.TRUNC R5, R5 ;  /* 0x0000000500057307 */ /* 0x000e22000020d000 */
[----:B------:R-:W-:Y:S02]  /*0320*/  IMAD.IADD R9, R9, 0x1, -R0 ;  /* 0x0000000109097824 */ /* 0x000fe400078e0a00 */
[----:B------:R-:W-:-:S03]  /*0330*/  FADD R12, R11, R10 ;  /* 0x0000000a0b0c7221 */ /* 0x000fc60000000000 */
[----:B------:R-:W-:Y:S01]  /*0340*/  LOP3.LUT R0, R9, 0x80, RZ, 0xc0, !PT ;  /* 0x0000008009007812 */ /* 0x000fe200078ec0ff */
[----:B------:R-:W-:-:S03]  /*0350*/  FADD R11, R11, -R12 ;  /* 0x8000000c0b0b7221 */ /* 0x000fc60000000000 */
[----:B------:R-:W-:Y:S01]  /*0360*/  LEA.HI R2, R0, R9, RZ, 0x19 ;  /* 0x0000000900027211 */ /* 0x000fe200078fc8ff */
[----:B------:R-:W-:Y:S01]  /*0370*/  FADD R11, R10, R11 ;  /* 0x0000000b0a0b7221 */ /* 0x000fe20000000000 */
[----:B------:R-:W-:Y:S02]  /*0380*/  FADD R0, R12, 9.010894775390625 ;  /* 0x41102ca00c007421 */ /* 0x000fe40000000000 */
[C---:B------:R-:W-:Y:S01]  /*0390*/  PRMT R10, R2.reuse, 0x8880, RZ ;  /* 0x00008880020a7816 */ /* 0x040fe200000000ff */
[----:B0-----:R-:W-:Y:S01]  /*03a0*/  FADD R15, R5, R5 ;  /* 0x00000005050f7221 */ /* 0x001fe20000000000 */
[----:B------:R-:W-:Y:S01]  /*03b0*/  PRMT R5, R2, 0x8880, RZ ;  /* 0x0000888002057816 */ /* 0x000fe200000000ff */
[----:B------:R-:W-:Y:S01]  /*03c0*/  FADD R13, -R0, 9.010894775390625 ;  /* 0x41102ca0000d7421 */ /* 0x000fe20000000100 */
[----:B------:R-:W-:Y:S01]  /*03d0*/  PRMT R2, R10, 0x7710, RZ ;  /* 0x000077100a027816 */ /* 0x000fe200000000ff */
[----:B------:R-:W-:Y:S01]  /*03e0*/  FMUL R15, R15, 0.015625 ;  /* 0x3c8000000f0f7820 */ /* 0x000fe20000400000 */
[----:B------:R-:W-:Y:S01]  /*03f0*/  MOV R10, R5 ;  /* 0x00000005000a7202 */ /* 0x000fe20000000f00 */
[----:B------:R-:W-:Y:S01]  /*0400*/  FADD R12, R12, R13 ;  /* 0x0000000d0c0c7221 */ /* 0x000fe20000000000 */
[----:B------:R-:W-:Y:S01]  /*0410*/  SHF.R.U32.HI R2, RZ, 0xa, R2 ;  /* 0x0000000aff027819 */ /* 0x000fe20000011602 */
[----:B------:R-:W-:Y:S01]  /*0420*/  FADD.FTZ R20, |R15|, -RZ ;  /* 0x800000ff0f147221 */ /* 0x000fe20000010200 */
[----:B------:R-:W-:Y:S01]  /*0430*/  SHF.R.S32.HI R10, RZ, 0x1, R10 ;  /* 0x00000001ff0a7819 */ /* 0x000fe2000001140a */
[----:B------:R-:W-:Y:S01]  /*0440*/  FADD R11, R11, R12 ;  /* 0x0000000c0b0b7221 */ /* 0x000fe20000000000 */
[----:B------:R-:W-:Y:S01]  /*0450*/  LOP3.LUT R5, R2, 0x1f, RZ, 0xc0, !PT ;  /* 0x0000001f02057812 */ /* 0x000fe200078ec0ff */
[----:B------:R-:W-:Y:S01]  /*0460*/  FMUL R2, R15, 0.0001220703125 ;  /* 0x390000000f027820 */ /* 0x000fe20000400000 */
[C---:B------:R-:W-:Y:S01]  /*0470*/  FSETP.GT.AND P0, PT, R20.reuse, 9.99999979021476795361e+33, PT ;  /* 0x77f684df1400780b */ /* 0x040fe20003f04000 */
[----:B------:R-:W-:Y:S01]  /*0480*/  FADD R13, R11, 1.8571887267171405256e-05 ;  /* 0x379bcad30b0d7421 */ /* 0x000fe20000000000 */
[----:B------:R-:W-:Y:S01]  /*0490*/  FADD R24, R20, 10000 ;  /* 0x461c400014187421 */ /* 0x000fe20000000000 */
[----:B------:R-:W-:Y:S01]  /*04a0*/  IMAD.IADD R5, R10, 0x1, R5 ;  /* 0x000000010a057824 */ /* 0x000fe200078e0205 */
[----:B------:R-:W-:Y:S01]  /*04b0*/  FSEL R2, R2, R15, P0 ;  /* 0x0000000f02027208 */ /* 0x000fe20000000000 */
[----:B------:R-:W-:-:S02]  /*04c0*/  FADD R11, R0, R13 ;  /* 0x0000000d000b7221 */ /* 0x000fc40000000000 */
[----:B------:R-:W-:Y:S02]  /*04d0*/  ISETP.GE.AND P2, PT, R24, 0x7f800000, PT ;  /* 0x7f8000001800780c */ /* 0x000fe40003f46270 */
[----:B------:R-:W-:Y:S01]  /*04e0*/  LOP3.LUT R5, R5, 0xe0, RZ, 0xc0, !PT ;  /* 0x000000e005057812 */ /* 0x000fe200078ec0ff */
[----:B------:R-:W-:Y:S01]  /*04f0*/  FADD R12, R0, -R11 ;  /* 0x8000000b000c7221 */ /* 0x000fe20000000000 */
[----:B------:R-:W-:-:S03]  /*0500*/  FMUL.FTZ R18, R11, R2 ;  /* 0x000000020b127220 */ /* 0x000fc60000410000 */
[----:B------:R-:W-:Y:S02]  /*0510*/  IMAD.MOV R0, RZ, RZ, -R5 ;  /* 0x000000ffff007224 */ /* 0x000fe400078e0a05 */
[----:B------:R-:W-:Y:S01]  /*0520*/  FADD R12, R13, R12 ;  /* 0x0000000c0d0c7221 */ /* 0x000fe20000000000 */
[-C--:B------:R-:W-:Y:S02]  /*0530*/  FFMA.FTZ R5, R11, R2.reuse, -R18 ;  /* 0x000000020b057223 */ /* 0x080fe40000010812 */
[----:B------:R-:W-:Y:S02]  /*0540*/  PRMT R13, R0, 0x7710, RZ ;  /* 0x00007710000d7816 */ /* 0x000fe400000000ff */
[----:B------:R-:W-:-:S04]  /*0550*/  FFMA.FTZ R0, R12, R2, R5 ;  /* 0x000000020c007223 */ /* 0x000fc80000010005 */
[----:B------:R-:W-:Y:S01]  /*0560*/  FFMA.FTZ R19, RZ, R11, R0 ;  /* 0x0000000bff137223 */ /* 0x000fe20000010000 */
[----:B------:R-:W-:Y:S02]  /*0570*/  IMAD.IADD R2, R10, 0x1, R13 ;  /* 0x000000010a027824 */ /* 0x000fe400078e020d */
[----:B------:R-:W-:Y:S02]  /*0580*/  IMAD.MOV.U32 R13, RZ, RZ, 0x42fc0000 ;  /* 0x42fc0000ff0d7424 */ /* 0x000fe400078e00ff */
[----:B------:R-:W-:Y:S01]  /*0590*/  FADD.FTZ R23, R18, R19 ;  /* 0x0000001312177221 */ /* 0x000fe20000010000 */
[----:B------:R-:W-:-:S04]  /*05a0*/  PRMT R5, R2, 0x8880, RZ ;  /* 0x0000888002057816 */ /* 0x000fc800000000ff */
[----:B------:R-:W-:Y:S02]  /*05b0*/  ISETP.NE.AND P0, PT, R23, 0x42b17218, PT ;  /* 0x42b172181700780c */ /* 0x000fe40003f05270 */
[----:B------:R-:W-:Y:S02]  /*05c0*/  SHF.L.U32 R5, R5, 0x1, RZ ;  /* 0x0000000105057819 */ /* 0x000fe400000006ff */
[----:B------:R-:W-:Y:S02]  /*05d0*/  FSEL R16, R23, 88.72283172607421875, P0 ;  /* 0x42b1721717107808 */ /* 0x000fe40000000000 */
[----:B------:R-:W-:-:S03]  /*05e0*/  I2FP.F32.S32 R0, R5 ;  /* 0x0000000500007245 */ /* 0x000fc60000201400 */
[----:B------:R-:W-:Y:S02]  /*05f0*/  FMUL.FTZ R17, R16, 1.4426950216293334961 ;  /* 0x3fb8aa3b10117820 */ /* 0x000fe40000410000 */
[----:B------:R-:W-:Y:S02]  /*0600*/  FMUL R0, R0, 0.5 ;  /* 0x3f00000000007820 */ /* 0x000fe40000400000 */
[----:B------:R-:W0:Y:S08]  /*0610*/  FRND.TRUNC R14, R17 ;  /* 0x00000011000e7307 */ /* 0x000e30000020d000 */
[----:B------:R-:W1:Y:S01]  /*0620*/  FRND.TRUNC R0, R0 ;  /* 0x0000000000007307 */ /* 0x000e62000020d000 */
[----:B0-----:R-:W-:Y:S01]  /*0630*/  FADD.FTZ R21, |R14|, -RZ ;  /* 0x800000ff0e157221 */ /* 0x001fe20000010200 */
[----:B------:R-:W-:-:S04]  /*0640*/  LOP3.LUT R25, R13, 0x80000000, R14, 0xb8, !PT ;  /* 0x800000000d197812 */ /* 0x000fc800078eb80e */
[----:B------:R-:W-:Y:S01]  /*0650*/  FSETP.GT.AND P0, PT, R21, 126, PT ;  /* 0x42fc00001500780b */ /* 0x000fe20003f04000 */
[----:B-1----:R-:W-:-:S03]  /*0660*/  FADD R2, R0, R0 ;  /* 0x0000000000027221 */ /* 0x002fc60000000000 */
[----:B------:R-:W-:Y:S01]  /*0670*/  FSEL R25, R25, R14, P0 ;  /* 0x0000000e19197208 */ /* 0x000fe20000000000 */
[----:B------:R-:W-:-:S04]  /*0680*/  FMUL R2, R2, 0.015625 ;  /* 0x3c80000002027820 */ /* 0x000fc80000400000 */
[C---:B------:R-:W-:Y:S01]  /*0690*/  FFMA.FTZ R16, R25.reuse, -0.69314718246459960938, R16 ;  /* 0xbf31721819107823 */ /* 0x040fe20000010010 */
[C---:B------:R-:W-:Y:S01]  /*06a0*/  FADD.FTZ R14, |R2|.reuse, -RZ ;  /* 0x800000ff020e7221 */ /* 0x040fe20000010200 */
[----:B------:R-:W-:Y:S02]  /*06b0*/  FMUL R17, R2, 0.0001220703125 ;  /* 0x3900000002117820 */ /* 0x000fe40000400000 */
[C---:B------:R-:W-:Y:S01]  /*06c0*/  FFMA.FTZ R16, R25.reuse, 1.9046542121259335545e-09, R16 ;  /* 0x3102e30819107823 */ /* 0x040fe20000010010 */
[----:B------:R-:W-:Y:S01]  /*06d0*/  FADD R25, R25, 12583039 ;  /* 0x4b40007f19197421 */ /* 0x000fe20000000000 */
[----:B------:R-:W-:Y:S02]  /*06e0*/  FSETP.GT.AND P0, PT, R14, 9.99999979021476795361e+33, PT ;  /* 0x77f684df0e00780b */ /* 0x000fe40003f04000 */
[----:B------:R-:W-:Y:S01]  /*06f0*/  FMUL R22, R16, 1.4426950216293334961 ;  /* 0x3fb8aa3b10167820 */ /* 0x000fe20000400000 */
[----:B------:R-:W-:Y:S01]  /*0700*/  IMAD.SHL.U32 R25, R25, 0x800000, RZ ;  /* 0x0080000019197824 */ /* 0x000fe200078e00ff */
[----:B------:R-:W-:-:S04]  /*0710*/  FSEL R17, R17, R2, P0 ;  /* 0x0000000211117208 */ /* 0x000fc80000000000 */
[----:B------:R-:W0:Y:S01]  /*0720*/  MUFU.EX2 R22, R22 ;  /* 0x0000001600167308 */ /* 0x000e220000000800 */
[----:B------:R-:W-:-:S04]  /*0730*/  FMUL.FTZ R16, R11, R17 ;  /* 0x000000110b107220 */ /* 0x000fc80000410000 */
[----:B------:R-:W-:-:S04]  /*0740*/  FFMA.FTZ R21, R11, R17, -R16 ;  /* 0x000000110b157223 */ /* 0x000fc80000010810 */
[----:B------:R-:W-:-:S04]  /*0750*/  FFMA.FTZ R0, R12, R17, R21 ;  /* 0x000000110c007223 */ /* 0x000fc80000010015 */
[----:B------:R-:W-:Y:S01]  /*0760*/  FFMA.FTZ R17, RZ, R11, R0 ;  /* 0x0000000bff117223 */ /* 0x000fe20000010000 */
[----:B0-----:R-:W-:-:S03]  /*0770*/  FMUL R25, R25, R22 ;  /* 0x0000001619197220 */ /* 0x001fc60000400000 */
[----:B------:R-:W-:Y:S02]  /*0780*/  FADD.FTZ R21, R16, R17 ;  /* 0x0000001110157221 */ /* 0x000fe40000010000 */
[----:B------:R-:W-:-:S03]  /*0790*/  FSETP.NEU.AND P1, PT, R25, +INF , PT ;  /* 0x7f8000001900780b */ /* 0x000fc60003f2d000 */
[----:B------:R-:W-:Y:S02]  /*07a0*/  ISETP.NE.AND P0, PT, R21, 0x42b17218, PT ;  /* 0x42b172181500780c */ /* 0x000fe40003f05270 */
[----:B------:R-:W-:Y:S02]  /*07b0*/  ISETP.NE.OR P3, PT, R23, 0x42b17218, !P1 ;  /* 0x42b172181700780c */ /* 0x000fe40004f65670 */
[----:B------:R-:W-:Y:S02]  /*07c0*/  FSEL R0, R21, 88.72283172607421875, P0 ;  /* 0x42b1721715007808 */ /* 0x000fe40000000000 */
[----:B------:R-:W-:-:S04]  /*07d0*/  FSETP.NEU.AND P0, PT, R15, RZ, PT ;  /* 0x000000ff0f00720b */ /* 0x000fc80003f0d000 */
[----:B------:R-:W-:Y:S01]  /*07e0*/  @P1 FADD.FTZ R22, R18, -R23 ;  /* 0x8000001712161221 */ /* 0x000fe20000010000 */
[----:B------:R-:W-:-:S03]  /*07f0*/  FMUL.FTZ R18, R0, 1.4426950216293334961 ;  /* 0x3fb8aa3b00127820 */ /* 0x000fc60000410000 */
[----:B------:R-:W-:Y:S01]  /*0800*/  @P1 FADD.FTZ R22, R19, R22 ;  /* 0x0000001613161221 */ /* 0x000fe20000010000 */
[----:B------:R-:W-:Y:S02]  /*0810*/  IMAD.MOV.U32 R19, RZ, RZ, 0x7f800000 ;  /* 0x7f800000ff137424 */ /* 0x000fe400078e00ff */
[----:B------:R-:W0:Y:S01]  /*0820*/  FRND.TRUNC R18, R18 ;  /* 0x0000001200127307 */ /* 0x000e22000020d000 */
[----:B------:R-:W-:-:S04]  /*0830*/  @!P3 FADD R22, R22, 7.62939453125e-06 ;  /* 0x370000001616b421 */ /* 0x000fc80000000000 */
[----:B------:R-:W-:Y:S01]  /*0840*/  @P1 FFMA.FTZ R19, R25, R22, R25 ;  /* 0x0000001619131223 */ /* 0x000fe20000010019 */
[----:B0-----:R-:W-:Y:S06]  /*0850*/  @!P2 BRA `(.L_x_1) ;  /* 0x000000000018a947 */ /* 0x001fec0003800000 */
[----:B------:R-:W-:-:S13]  /*0860*/  FSETP.NAN.FTZ.AND P1, PT, |R15|, |R15|, PT ;  /* 0x4000000f0f00720b */ /* 0x000fda0003f38200 */
[----:B------:R-:W-:Y:S01]  /*0870*/  @P1 FADD R19, R15, 10000 ;  /* 0x461c40000f131421 */ /* 0x000fe20000000000 */
[----:B------:R-:W-:Y:S06]  /*0880*/  @P1 BRA `(.L_x_1) ;  /* 0x00000000000c1947 */ /* 0x000fec0003800000 */
[----:B------:R-:W-:-:S13]  /*0890*/  FSETP.NEU.AND P1, PT, R20, +INF , PT ;  /* 0x7f8000001400780b */ /* 0x000fda0003f2d000 */
[----:B------:R-:W-:-:S04]  /*08a0*/  @!P1 FSETP.GEU.AND P2, PT, R15, RZ, PT ;  /* 0x000000ff0f00920b */ /* 0x000fc80003f4e000 */
[----:B------:R-:W-:-:S09]  /*08b0*/  @!P1 SEL R19, RZ, 0x7f800000, !P2 ;  /* 0x7f800000ff139807 */ /* 0x000fd20005000000 */
.L_x_1:
[----:B------:R-:W-:Y:S05]  /*08c0*/  BSYNC B0 ;  /* 0x0000000000007941 */ /* 0x000fea0003800000 */
.L_x_0:
[----:B------:R-:W-:Y:S01]  /*08d0*/  FSEL R22, R19, 1, P0 ;  /* 0x3f80000013167808 */ /* 0x000fe20000000000 */
[----:B0-----:R-:W-:Y:S01]  /*08e0*/  FADD.FTZ R15, |R18|, -RZ ;  /* 0x800000ff120f7221 */ /* 0x001fe20000010200 */
[----:B------:R-:W-:Y:S01]  /*08f0*/  LEA.HI R6, R6, R7, RZ, 0x9 ;  /* 0x0000000706067211 */ /* 0x000fe200078f48ff */
[----:B------:R-:W-:Y:S01]  /*0900*/  BSSY B0, `(.L_x_2) ;  /* 0x0000031000007945 */ /* 0x000fe20003800000 */
[----:B------:R-:W-:Y:S02]  /*0910*/  FSETP.GT.AND P1, PT, |R22|, 8.50705917302346158658e+37, PT ;  /* 0x7e8000001600780b */ /* 0x000fe40003f24200 */
[----:B------:R-:W-:Y:S02]  /*0920*/  FSETP.GT.AND P0, PT, R15, 126, PT ;  /* 0x42fc00000f00780b */ /* 0x000fe40003f04000 */
[----:B------:R-:W-:Y:S02]  /*0930*/  SHF.R.S32.HI R6, RZ, 0x9, R6 ;  /* 0x00000009ff067819 */ /* 0x000fe40000011406 */
[----:B------:R-:W-:-:S02]  /*0940*/  LOP3.LUT R15, R13, 0x80000000, R18, 0xb8, !PT ;  /* 0x800000000d0f7812 */ /* 0x000fc400078eb812 */
[----:B------:R-:W-:Y:S02]  /*0950*/  FSETP.GEU.AND P2, PT, |R22|, 1.175494350822287508e-38, PT ;  /* 0x008000001600780b */ /* 0x000fe40003f4e200 */
[----:B------:R-:W-:Y:S02]  /*0960*/  LEA.HI R19, R6, R6, RZ, 0x2 ;  /* 0x0000000606137211 */ /* 0x000fe400078f10ff */
[----:B------:R-:W-:Y:S01]  /*0970*/  FSEL R15, R15, R18, P0 ;  /* 0x000000120f0f7208 */ /* 0x000fe20000000000 */
[----:B------:R-:W-:Y:S01]  /*0980*/  @P1 FMUL R22, R22, 0.25 ;  /* 0x3e80000016161820 */ /* 0x000fe20000400000 */
[----:B------:R-:W-:Y:S02]  /*0990*/  LOP3.LUT R19, R19, 0xfffffffc, RZ, 0xc0, !PT ;  /* 0xfffffffc13137812 */ /* 0x000fe400078ec0ff */
[----:B------:R-:W-:Y:S01]  /*09a0*/  FSETP.NEU.AND P0, PT, R2, RZ, PT ;  /* 0x000000ff0200720b */ /* 0x000fe20003f0d000 */
[----:B------:R-:W-:Y:S01]  /*09b0*/  FFMA.FTZ R0, R15, -0.69314718246459960938, R0 ;  /* 0xbf3172180f007823 */ /* 0x000fe20000010000 */
[----:B------:R-:W-:-:S03]  /*09c0*/  IADD3 R6, R6, 0x1, -R19 ;  /* 0x0000000106067810 */ /* 0x000fc60007ffe813 */
[C---:B------:R-:W-:Y:S01]  /*09d0*/  FFMA.FTZ R0, R15.reuse, 1.9046542121259335545e-09, R0 ;  /* 0x3102e3080f007823 */ /* 0x040fe20000010000 */
[----:B------:R-:W-:Y:S01]  /*09e0*/  @!P2 FMUL R22, R22, 16777216 ;  /* 0x4b8000001616a820 */ /* 0x000fe20000400000 */
[----:B------:R-:W-:Y:S01]  /*09f0*/  I2FP.F32.S32 R6, R6 ;  /* 0x0000000600067245 */ /* 0x000fe20000201400 */
[----:B------:R-:W-:Y:S01]  /*0a00*/  FADD R15, R15, 12583039 ;  /* 0x4b40007f0f0f7421 */ /* 0x000fe20000000000 */
[----:B------:R-:W-:Y:S01]  /*0a10*/  FMUL R20, R0, 1.4426950216293334961 ;  /* 0x3fb8aa3b00147820 */ /* 0x000fe20000400000 */
[----:B------:R-:W0:Y:S02]  /*0a20*/  MUFU.RCP R18, R22 ;  /* 0x0000001600127308 */ /* 0x000e240000001000 */
[----:B------:R-:W-:Y:S01]  /*0a30*/  FMUL R19, R6, 0.25 ;  /* 0x3e80000006137820 */ /* 0x000fe20000400000 */
[----:B------:R-:W-:-:S04]  /*0a40*/  SHF.L.U32 R15, R15, 0x17, RZ ;  /* 0x000000170f0f7819 */ /* 0x000fc800000006ff */
[----:B------:R-:W-:Y:S01]  /*0a50*/  FSEL R23, R19, R6, P1 ;  /* 0x0000000613177208 */ /* 0x000fe20000800000 */
[----:B------:R-:W1:Y:S04]  /*0a60*/  MUFU.EX2 R20, R20 ;  /* 0x0000001400147308 */ /* 0x000e680000000800 */
[----:B------:R-:W-:-:S04]  /*0a70*/  @!P2 FMUL R23, R23, 16777216 ;  /* 0x4b8000001717a820 */ /* 0x000fc80000400000 */
[----:B0-----:R-:W-:-:S04]  /*0a80*/  FMUL R18, R18, R23 ;  /* 0x0000001712127220 */ /* 0x001fc80000400000 */
[C---:B------:R-:W-:Y:S01]  /*0a90*/  FMUL R0, R18.reuse, 0.63661974668502807617 ;  /* 0x3f22f98312007820 */ /* 0x040fe20000400000 */
[----:B------:R-:W-:Y:S01]  /*0aa0*/  FADD.FTZ R23, |R18|, -RZ ;  /* 0x800000ff12177221 */ /* 0x000fe20000010200 */
[----:B-1----:R-:W-:Y:S01]  /*0ab0*/  FMUL R15, R15, R20 ;  /* 0x000000140f0f7220 */ /* 0x002fe20000400000 */
[----:B------:R-:W-:-:S03]  /*0ac0*/  FADD R20, R14, 10000 ;  /* 0x461c40000e147421 */ /* 0x000fc60000000000 */
[----:B------:R-:W0:Y:S01]  /*0ad0*/  F2I.FTZ.NTZ R0, R0 ;  /* 0x0000000000007305 */ /* 0x000e220000213100 */
[----:B------:R-:W-:Y:S02]  /*0ae0*/  FSETP.GE.AND P1, PT, R23, 105615, PT ;  /* 0x47ce47801700780b */ /* 0x000fe40003f26000 */
[----:B------:R-:W-:Y:S02]  /*0af0*/  FSETP.NEU.AND P2, PT, R15, +INF , PT ;  /* 0x7f8000000f00780b */ /* 0x000fe40003f4d000 */
[----:B------:R-:W-:Y:S01]  /*0b00*/  ISETP.GE.AND P3, PT, R20, 0x7f800000, PT ;  /* 0x7f8000001400780c */ /* 0x000fe20003f66270 */
[----:B------:R-:W-:Y:S01]  /*0b10*/  IMAD.MOV.U32 R20, RZ, RZ, 0x7f800000 ;  /* 0x7f800000ff147424 */ /* 0x000fe200078e00ff */
[----:B------:R-:W-:-:S09]  /*0b20*/  ISETP.NE.OR P4, PT, R21, 0x42b17218, !P2 ;  /* 0x42b172181500780c */ /* 0x000fd20005785670 */
[----:B------:R-:W-:Y:S01]  /*0b30*/  @P2 FADD.FTZ R16, R16, -R21 ;  /* 0x8000001510102221 */ /* 0x000fe20000010000 */
[----:B0-----:R-:W-:-:S03]  /*0b40*/  I2FP.F32.S32 R21, R0 ;  /* 0x0000000000157245 */ /* 0x001fc60000201400 */
[----:B------:R-:W-:Y:S02]  /*0b50*/  @P2 FADD.FTZ R16, R17, R16 ;  /* 0x0000001011102221 */ /* 0x000fe40000010000 */
[C---:B------:R-:W-:Y:S02]  /*0b60*/  FFMA.FTZ R22, R21.reuse, -1.5707962512969970703, R18 ;  /* 0xbfc90fda15167823 */ /* 0x040fe40000010012 */
[----:B------:R-:W-:Y:S02]  /*0b70*/  @!P4 FADD R16, R16, 7.62939453125e-06 ;  /* 0x370000001010c421 */ /* 0x000fe40000000000 */
[----:B------:R-:W-:Y:S02]  /*0b80*/  FFMA.FTZ R22, R21, -7.5497894158615963534e-08, R22 ;  /* 0xb3a2216815167823 */ /* 0x000fe40000010016 */
[----:B------:R-:W-:Y:S01]  /*0b90*/  @P2 FFMA.FTZ R20, R15, R16, R15 ;  /* 0x000000100f142223 */ /* 0x000fe2000001000f */
[----:B------:R-:W-:Y:S06]  /*0ba0*/  @!P3 BRA `(.L_x_3) ;  /* 0x000000000018b947 */ /* 0x000fec0003800000 */
[----:B------:R-:W-:-:S13]  /*0bb0*/  FSETP.NAN.FTZ.AND P2, PT, |R2|, |R2|, PT ;  /* 0x400000020200720b */ /* 0x000fda0003f58200 */
[----:B------:R-:W-:Y:S01]  /*0bc0*/  @P2 FADD R20, R2, 10000 ;  /* 0x461c400002142421 */ /* 0x000fe20000000000 */
[----:B------:R-:W-:Y:S06]  /*0bd0*/  @P2 BRA `(.L_x_3) ;  /* 0x00000000000c2947 */ /* 0x000fec0003800000 */
[----:B------:R-:W-:-:S13]  /*0be0*/  FSETP.NEU.AND P2, PT, R14, +INF , PT ;  /* 0x7f8000000e00780b */ /* 0x000fda0003f4d000 */
[----:B------:R-:W-:-:S04]  /*0bf0*/  @!P2 FSETP.GEU.AND P3, PT, R2, RZ, PT ;  /* 0x000000ff0200a20b */ /* 0x000fc80003f6e000 */
[----:B------:R-:W-:-:S09]  /*0c00*/  @!P2 SEL R20, RZ, 0x7f800000, !P3 ;  /* 0x7f800000ff14a807 */ /* 0x000fd20005800000 */
.L_x_3:
[----:B------:R-:W-:Y:S05]  /*0c10*/  BSYNC B0 ;  /* 0x0000000000007941 */ /* 0x000fea0003800000 */
.L_x_2:
[----:B------:R-:W-:Y:S01]  /*0c20*/  ULDC.64 UR4, c[0x0][0x208] ;  /* 0x0000820000047ab9 */ /* 0x000fe20000000a00 */
[----:B------:R-:W-:Y:S01]  /*0c30*/  BSSY B0, `(.L_x_4) ;  /* 0x0000040000007945 */ /* 0x000fe20003800000 */
[----:B------:R-:W-:Y:S01]  /*0c40*/  FSEL R20, R20, 1, P0 ;  /* 0x3f80000014147808 */ /* 0x000fe20000000000 */
[----:B------:R-:W-:Y:S02]  /*0c50*/  FFMA.FTZ R22, R21, -5.3903029534742383927e-15, R22 ;  /* 0xa7c234c515167823 */ /* 0x000fe40000010016 */
[----:B------:R-:W-:Y:S05]  /*0c60*/  @!P1 BRA `(.L_x_5) ;  /* 0x0000000000f09947 */ /* 0x000fea0003800000 */
[----:B------:R-:W-:-:S13]  /*0c70*/  FSETP.NEU.AND P0, PT, R23, +INF , PT ;  /* 0x7f8000001700780b */ /* 0x000fda0003f0d000 */
[----:B------:R-:W-:Y:S01]  /*0c80*/  @!P0 FMUL.FTZ R22, RZ, R18 ;  /* 0x00000012ff168220 */ /* 0x000fe20000410000 */
[----:B------:R-:W-:Y:S01]  /*0c90*/  @!P0 IMAD.MOV.U32 R0, RZ, RZ, RZ ;  /* 0x000000ffff008224 */ /* 0x000fe200078e00ff */
[----:B------:R-:W-:Y:S06]  /*0ca0*/  @!P0 BRA `(.L_x_5) ;  /* 0x0000000000e08947 */ /* 0x000fec0003800000 */
[----:B------:R-:W-:Y:S01]  /*0cb0*/  SHF.R.U32.HI R21, RZ, 0x17, R18 ;  /* 0x00000017ff157819 */ /* 0x000fe20000011612 */
[----:B------:R-:W-:Y:S01]  /*0cc0*/  IMAD.SHL.U32 R14, R18, 0x100, RZ ;  /* 0x00000100120e7824 */ /* 0x000fe200078e00ff */
[----:B------:R-:W-:Y:S01]  /*0cd0*/  HFMA2.MMA R2, -RZ, RZ, 0, 0 ;  /* 0x00000000ff027435 */ /* 0x000fe200000001ff */
[----:B------:R-:W-:Y:S01]  /*0ce0*/  IMAD.MOV.U32 R23, RZ, RZ, RZ ;  /* 0x000000ffff177224 */ /* 0x000fe200078e00ff */
[----:B------:R-:W-:Y:S01]  /*0cf0*/  LOP3.LUT R0, R21, 0xe0, RZ, 0xc0, !PT ;  /* 0x000000e015007812 */ /* 0x000fe200078ec0ff */
[----:B------:R-:W-:Y:S01]  /*0d00*/  IMAD.MOV.U32 R24, RZ, RZ, RZ ;  /* 0x000000ffff187224 */ /* 0x000fe200078e00ff */
[----:B------:R-:W-:Y:S01]  /*0d10*/  LOP3.LUT R25, R14, 0x80000000, RZ, 0xfc, !PT ;  /* 0x800000000e197812 */ /* 0x000fe200078efcff */
[----:B------:R-:W-:Y:S02]  /*0d20*/  ULDC.64 UR6, c[0x4][0x8] ;  /* 0x0100020000067ab9 */ /* 0x000fe40000000a00 */
[----:B------:R-:W-:Y:S01]  /*0d30*/  VIADD R22, R0, 0xffffff80 ;  /* 0xffffff8000167836 */ /* 0x000fe20000000000 */
[----:B------:R-:W-:-:S04]  /*0d40*/  MOV R0, R1 ;  /* 0x0000000100007202 */ /* 0x000fc80000000f00 */
[----:B------:R-:W-:-:S07]  /*0d50*/  SHF.R.U32.HI R22, RZ, 0x5, R22 ;  /* 0x00000005ff167819 */ /* 0x000fce0000011616 */
.L_x_6:
[----:B------:R-:W-:-:S04]  /*0d60*/  IADD3 R14, P0, R23, UR6, RZ ;  /* 0x00000006170e7c10 */ /* 0x000fc8000ff1e0ff */
[----:B------:R-:W-:-:S05]  /*0d70*/  IADD3.X R15, R24, UR7, RZ, P0, !PT ;  /* 0x00000007180f7c10 */ /* 0x000fca00087fe4ff */
[----:B------:R0:W2:Y:S01]  /*0d80*/  LDG.E.CONSTANT R17, desc[UR4][R14.64] ;  /* 0x000000040e117981 */ /* 0x0000a2000c1e9900 */
[----:B------:R-:W-:-:S04]  /*0d90*/  IADD3 R23, P1, R23, 0x4, RZ ;  /* 0x0000000417177810 */ /* 0x000fc80007f3e0ff */
[----:B------:R-:W-:Y:S01]  /*0da0*/  ISETP.NE.U32.AND P0, PT, R23, 0x18, PT ;  /* 0x000000181700780c */ /* 0x000fe20003f05070 */
[----:B------:R-:W-:Y:S02]  /*0db0*/  IMAD.X R24, RZ, RZ, R24, P1 ;  /* 0x000000ffff187224 */ /* 0x000fe400008e0618 */
[----:B0-----:R-:W-:-:S03]  /*0dc0*/  IMAD.MOV.U32 R14, RZ, RZ, R2 ;  /* 0x000000ffff0e7224 */ /* 0x001fc600078e0002 */
[----:B------:R-:W-:Y:S01]  /*0dd0*/  ISETP.NE.AND.EX P0, PT, R24, RZ, PT, P0 ;  /* 0x000000ff1800720c */ /* 0x000fe20003f05300 */
[----:B------:R-:W-:Y:S02]  /*0de0*/  IMAD.MOV.U32 R15, RZ, RZ, RZ ;  /* 0x000000ffff0f7224 */ /* 0x000fe400078e00ff */
[----:B--2---:R-:W-:-:S05]  /*0df0*/  IMAD.WIDE.U32 R16, R25, R17, R14 ;  /* 0x0000001119107225 */ /* 0x004fca00078e000e */
[----:B------:R0:W-:Y:S01]  /*0e00*/  STL [R0], R16 ;  /* 0x0000001000007387 */ /* 0x0001e20000100800 */
[----:B------:R-:W-:Y:S01]  /*0e10*/  MOV R2, R17 ;  /* 0x0000001100027202 */ /* 0x000fe20000000f00 */
[----:B0-----:R-:W-:-:S03]  /*0e20*/  VIADD R0, R0, 0x4 ;  /* 0x0000000400007836 */ /* 0x001fc60000000000 */
[----:B------:R-:W-:Y:S05]  /*0e30*/  @P0 BRA `(.L_x_6) ;  /* 0xfffffffc00c80947 */ /* 0x000fea000383ffff */
[----:B------:R-:W-:Y:S01]  /*0e40*/  LOP3.LUT P0, R23, R21, 0x1f, RZ, 0xc0, !PT ;  /* 0x0000001f15177812 */ /* 0x000fe2000780c0ff */
[----:B------:R-:W-:Y:S01]  /*0e50*/  IMAD R22, R22, -0x4, R1 ;  /* 0xfffffffc16167824 */ /* 0x000fe200078e0201 */
[----:B------:R0:W-:Y:S04]  /*0e60*/  STL [R1+0x18], R2 ;  /* 0x0000180201007387 */ /* 0x0001e80000100800 */
[----:B------:R-:W2:Y:S04]  /*0e70*/  LDL R15, [R22+0x14] ;  /* 0x00001400160f7983 */ /* 0x000ea80000100800 */
[----:B------:R-:W3:Y:S04]  /*0e80*/  LDL R0, [R22+0x18] ;  /* 0x0000180016007983 */ /* 0x000ee80000100800 */
[----:B------:R-:W4:Y:S01]  /*0e90*/  @P0 LDL R17, [R22+0x10] ;  /* 0x0000100016110983 */ /* 0x000f220000100800 */
[----:B------:R-:W-:Y:S01]  /*0ea0*/  @P0 IADD3 R14, -R23, 0x20, RZ ;  /* 0x00000020170e0810 */ /* 0x000fe20007ffe1ff */
[----:B------:R-:W-:Y:S01]  /*0eb0*/  UMOV UR6, 0x54442d19 ;  /* 0x54442d1900067882 */ /* 0x000fe20000000000 */
[----:B------:R-:W-:Y:S01]  /*0ec0*/  UMOV UR7, 0x3bf921fb ;  /* 0x3bf921fb00077882 */ /* 0x000fe20000000000 */
[----:B---3--:R-:W-:-:S02]  /*0ed0*/  @P0 SHF.L.U32 R16, R0, R23, RZ ;  /* 0x0000001700100219 */ /* 0x008fc400000006ff */
[-C--:B----4-:R-:W-:Y:S02]  /*0ee0*/  @P0 SHF.R.U32.HI R21, RZ, R14.reuse, R17 ;  /* 0x0000000eff150219 */ /* 0x090fe40000011611 */
[----:B--2---:R-:W-:Y:S02]  /*0ef0*/  @P0 SHF.R.U32.HI R17, RZ, R14, R15 ;  /* 0x0000000eff110219 */ /* 0x004fe4000001160f */
[----:B------:R-:W-:-:S03]  /*0f00*/  @P0 SHF.L.U32 R14, R15, R23, RZ ;  /* 0x000000170f0e0219 */ /* 0x000fc600000006ff */
[----:B------:R-:W-:Y:S02]  /*0f10*/  @P0 IMAD.IADD R0, R16, 0x1, R17 ;  /* 0x0000000110000824 */ /* 0x000fe400078e0211 */
[----:B------:R-:W-:-:S05]  /*0f20*/  @P0 IMAD.IADD R15, R14, 0x1, R21 ;  /* 0x000000010e0f0824 */ /* 0x000fca00078e0215 */
[C---:B------:R-:W-:Y:S02]  /*0f30*/  SHF.L.W.U32.HI R21, R15.reuse, 0x2, R0 ;  /* 0x000000020f157819 */ /* 0x040fe40000010e00 */
[----:B------:R-:W-:Y:S02]  /*0f40*/  SHF.L.U32 R15, R15, 0x2, RZ ;  /* 0x000000020f0f7819 */ /* 0x000fe400000006ff */
[----:B0-----:R-:W-:-:S04]  /*0f50*/  SHF.R.S32.HI R2, RZ, 0x1f, R21 ;  /* 0x0000001fff027819 */ /* 0x001fc80000011415 */
[C---:B------:R-:W-:Y:S02]  /*0f60*/  LOP3.LUT R14, R2.reuse, R15, RZ, 0x3c, !PT ;  /* 0x0000000f020e7212 */ /* 0x040fe400078e3cff */
[----:B------:R-:W-:-:S06]  /*0f70*/  LOP3.LUT R15, R2, R21, RZ, 0x3c, !PT ;  /* 0x00000015020f7212 */ /* 0x000fcc00078e3cff */
[----:B------:R-:W0:Y:S01]  /*0f80*/  I2F.F64.S64 R14, R14 ;  /* 0x0000000e000e7312 */ /* 0x000e220000301c00 */
[----:B------:R-:W-:Y:S02]  /*0f90*/  ISETP.GE.AND P0, PT, R18, RZ, PT ;  /* 0x000000ff1200720c */ /* 0x000fe40003f06270 */
[----:B------:R-:W-:Y:S01]  /*0fa0*/  SHF.R.U32.HI R0, RZ, 0x1e, R0 ;  /* 0x0000001eff007819 */ /* 0x000fe20000011600 */
[----:B0-----:R-:W-:-:S03]  /*0fb0*/  DMUL R16, R14, UR6 ;  /* 0x000000060e107c28 */ /* 0x001fc60008000000 */
[C---:B------:R-:W-:Y:S02]  /*0fc0*/  LEA.HI R0, R21.reuse, R0, RZ, 0x1 ;  /* 0x0000000015007211 */ /* 0x040fe400078f08ff */
[----:B------:R-:W-:-:S05]  /*0fd0*/  LOP3.LUT R18, R21, R18, RZ, 0x3c, !PT ;  /* 0x0000001215127212 */ /* 0x000fca00078e3cff */
[----:B------:R-:W0:Y:S01]  /*0fe0*/  F2F.F32.F64 R16, R16 ;  /* 0x0000001000107310 */ /* 0x000e220000301000 */
[----:B------:R-:W-:Y:S01]  /*0ff0*/  ISETP.GE.AND P1, PT, R18, RZ, PT ;  /* 0x000000ff1200720c */ /* 0x000fe20003f26270 */
[----:B------:R-:W-:-:S04]  /*1000*/  IMAD.MOV R2, RZ, RZ, -R0 ;  /* 0x000000ffff027224 */ /* 0x000fc800078e0a00 */
[----:B------:R-:W-:Y:S01]  /*1010*/  @!P0 IMAD.MOV.U32 R0, RZ, RZ, R2 ;  /* 0x000000ffff008224 */ /* 0x000fe200078e0002 */
[----:B0-----:R-:W-:-:S07]  /*1020*/  FSEL R22, -R16, R16, !P1 ;  /* 0x0000001010167208 */ /* 0x001fce0004800100 */
.L_x_5:
[----:B------:R-:W-:Y:S05]  /*1030*/  BSYNC B0 ;  /* 0x0000000000007941 */ /* 0x000fea0003800000 */
.L_x_4:
[----:B------:R-:W-:Y:S01]  /*1040*/  FSETP.GT.AND P0, PT, |R20|, 8.50705917302346158658e+37, PT ;  /* 0x7e8000001400780b */ /* 0x000fe20003f04200 */
[----:B------:R-:W-:Y:S01]  /*1050*/  FMUL.FTZ R23, R22, R22 ;  /* 0x0000001616177220 */ /* 0x000fe20000410000 */
[----:B------:R-:W-:Y:S01]  /*1060*/  FSETP.GEU.AND P1, PT, |R20|, 1.175494350822287508e-38, PT ;  /* 0x008000001400780b */ /* 0x000fe20003f2e200 */
[----:B------:R-:W-:Y:S01]  /*1070*/  BSSY B0, `(.L_x_7) ;  /* 0x000005a000007945 */ /* 0x000fe20003800000 */
[----:B------:R-:W-:Y:S02]  /*1080*/  FSEL R15, R19, R6, P0 ;  /* 0x00000006130f7208 */ /* 0x000fe40000000000 */
[----:B------:R-:W-:-:S07]  /*1090*/  LOP3.LUT R2, R0, 0x1, RZ, 0xc0, !PT ;  /* 0x0000000100027812 */ /* 0x000fce00078ec0ff */
[----:B------:R-:W-:Y:S01]  /*10a0*/  @P0 FMUL R20, R20, 0.25 ;  /* 0x3e80000014140820 */ /* 0x000fe20000400000 */
[----:B------:R-:W-:Y:S01]  /*10b0*/  ISETP.NE.U32.AND P0, PT, R2, 0x1, PT ;  /* 0x000000010200780c */ /* 0x000fe20003f05070 */
[----:B------:R-:W-:Y:S01]  /*10c0*/  @!P1 FMUL R15, R15, 16777216 ;  /* 0x4b8000000f0f9820 */ /* 0x000fe20000400000 */
[----:B------:R-:W-:Y:S02]  /*10d0*/  IMAD.MOV.U32 R2, RZ, RZ, -0x46b2bead ;  /* 0xb94d4153ff027424 */ /* 0x000fe400078e00ff */
[----:B------:R-:W-:Y:S01]  /*10e0*/  @!P1 FMUL R20, R20, 16777216 ;  /* 0x4b80000014149820 */ /* 0x000fe20000400000 */
[----:B------:R-:W-:Y:S02]  /*10f0*/  LOP3.LUT P1, RZ, R0, 0x2, RZ, 0xc0, !PT ;  /* 0x0000000200ff7812 */ /* 0x000fe4000782c0ff */
[----:B------:R-:W-:Y:S01]  /*1100*/  FSEL R0, R22, 1, P0 ;  /* 0x3f80000016007808 */ /* 0x000fe20000000000 */
[----:B------:R-:W0:Y:S05]  /*1110*/  MUFU.RCP R18, R20 ;  /* 0x0000001400127308 */ /* 0x000e2a0000001000 */
[----:B------:R-:W-:-:S04]  /*1120*/  @!P0 IMAD.MOV.U32 R14, RZ, RZ, 0x37cbac00 ;  /* 0x37cbac00ff0e8424 */ /* 0x000fc800078e00ff */
[C---:B------:R-:W-:Y:S01]  /*1130*/  @!P0 FFMA.FTZ R2, R23.reuse, R14, -0.0013887860113754868507 ;  /* 0xbab607ed17028423 */ /* 0x040fe2000001000e */
[----:B------:R-:W-:Y:S01]  /*1140*/  IMAD.MOV.U32 R14, RZ, RZ, -0x41d55558 ;  /* 0xbe2aaaa8ff0e7424 */ /* 0x000fe200078e00ff */
[----:B------:R-:W-:Y:S01]  /*1150*/  @!P0 MOV R14, 0xbeffffff ;  /* 0xbeffffff000e8802 */ /* 0x000fe20000000f00 */
[----:B0-----:R-:W-:Y:S01]  /*1160*/  FMUL R18, R18, R15 ;  /* 0x0000000f12127220 */ /* 0x001fe20000400000 */
[----:B------:R-:W-:Y:S01]  /*1170*/  MOV R15, 0x3c0885e4 ;  /* 0x3c0885e4000f7802 */ /* 0x000fe20000000f00 */
[----:B------:R-:W-:Y:S02]  /*1180*/  @!P0 IMAD.MOV.U32 R15, RZ, RZ, 0x3d2aaabb ;  /* 0x3d2aaabbff0f8424 */ /* 0x000fe400078e00ff */
[C---:B------:R-:W-:Y:S01]  /*1190*/  FMUL R21, R18.reuse, 0.63661974668502807617 ;  /* 0x3f22f98312157820 */ /* 0x040fe20000400000 */
[----:B------:R-:W-:Y:S01]  /*11a0*/  FADD.FTZ R16, |R18|, -RZ ;  /* 0x800000ff12107221 */ /* 0x000fe20000010200 */
[----:B------:R-:W-:-:S04]  /*11b0*/  FFMA.FTZ R15, R23, R2, R15 ;  /* 0x00000002170f7223 */ /* 0x000fc8000001000f */
[----:B------:R-:W0:Y:S01]  /*11c0*/  F2I.FTZ.NTZ R21, R21 ;  /* 0x0000001500157305 */ /* 0x000e220000213100 */
[----:B------:R-:W-:Y:S01]  /*11d0*/  FSETP.GE.AND P0, PT, R16, 105615, PT ;  /* 0x47ce47801000780b */ /* 0x000fe20003f06000 */
[C---:B------:R-:W-:Y:S01]  /*11e0*/  FFMA.FTZ R15, R23.reuse, R15, R14 ;  /* 0x0000000f170f7223 */ /* 0x040fe2000001000e */
[----:B------:R-:W-:-:S04]  /*11f0*/  FFMA.FTZ R23, R23, R0, RZ ;  /* 0x0000000017177223 */ /* 0x000fc800000100ff */
[----:B------:R-:W-:-:S04]  /*1200*/  FFMA.FTZ R0, R23, R15, R0 ;  /* 0x0000000f17007223 */ /* 0x000fc80000010000 */
[----:B------:R-:W-:Y:S01]  /*1210*/  @P1 FFMA.FTZ R0, R0, -1, RZ ;  /* 0xbf80000000001823 */ /* 0x000fe200000100ff */
[----:B0-----:R-:W-:-:S05]  /*1220*/  I2FP.F32.S32 R17, R21 ;  /* 0x0000001500117245 */ /* 0x001fca0000201400 */
[----:B------:R-:W-:-:S04]  /*1230*/  FFMA.FTZ R2, R17, -1.5707962512969970703, R18 ;  /* 0xbfc90fda11027823 */ /* 0x000fc80000010012 */
[----:B------:R-:W-:-:S04]  /*1240*/  FFMA.FTZ R2, R17, -7.5497894158615963534e-08, R2 ;  /* 0xb3a2216811027823 */ /* 0x000fc80000010002 */
[----:B------:R-:W-:Y:S01]  /*1250*/  FFMA.FTZ R14, R17, -5.3903029534742383927e-15, R2 ;  /* 0xa7c234c5110e7823 */ /* 0x000fe20000010002 */
[----:B------:R-:W-:Y:S06]  /*1260*/  @!P0 BRA `(.L_x_8) ;  /* 0x0000000000e88947 */ /* 0x000fec0003800000 */
[----:B------:R-:W-:-:S13]  /*1270*/  FSETP.NEU.AND P0, PT, R16, +INF , PT ;  /* 0x7f8000001000780b */ /* 0x000fda0003f0d000 */
[----:B------:R-:W-:Y:S01]  /*1280*/  @!P0 FMUL.FTZ R14, RZ, R18 ;  /* 0x00000012ff0e8220 */ /* 0x000fe20000410000 */
[----:B------:R-:W-:Y:S01]  /*1290*/  @!P0 IMAD.MOV.U32 R21, RZ, RZ, RZ ;  /* 0x000000ffff158224 */ /* 0x000fe200078e00ff */
[----:B------:R-:W-:Y:S06]  /*12a0*/  @!P0 BRA `(.L_x_8) ;  /* 0x0000000000d88947 */ /* 0x000fec0003800000 */
[----:B------:R-:W-:Y:S01]  /*12b0*/  SHF.R.U32.HI R21, RZ, 0x17, R18 ;  /* 0x00000017ff157819 */ /* 0x000fe20000011612 */
[----:B------:R-:W-:Y:S01]  /*12c0*/  IMAD.SHL.U32 R14, R18, 0x100, RZ ;  /* 0x00000100120e7824 */ /* 0x000fe200078e00ff */
[----:B------:R-:W-:Y:S01]  /*12d0*/  CS2R R22, SRZ ;  /* 0x0000000000167805 */ /* 0x000fe2000001ff00 */
[----:B------:R-:W-:Y:S01]  /*12e0*/  IMAD.MOV.U32 R17, RZ, RZ, RZ ;  /* 0x000000ffff117224 */ /* 0x000fe200078e00ff */
[----:B------:R-:W-:Y:S01]  /*12f0*/  LOP3.LUT R2, R21, 0xe0, RZ, 0xc0, !PT ;  /* 0x000000e015027812 */ /* 0x000fe200078ec0ff */
[----:B------:R-:W-:Y:S01]  /*1300*/  ULDC.64 UR6, c[0x4][0x8] ;  /* 0x0100020000067ab9 */ /* 0x000fe20000000a00 */
[----:B------:R-:W-:Y:S02]  /*1310*/  LOP3.LUT R24, R14, 0x80000000, RZ, 0xfc, !PT ;  /* 0x800000000e187812 */ /* 0x000fe400078efcff */
[----:B------:R-:W-:Y:S01]  /*1320*/  IADD3 R20, R2, -0x80, RZ ;  /* 0xffffff8002147810 */ /* 0x000fe20007ffe0ff */
[----:B------:R-:W-:-:S03]  /*1330*/  IMAD.MOV.U32 R2, RZ, RZ, R1 ;  /* 0x000000ffff027224 */ /* 0x000fc600078e0001 */
[----:B------:R-:W-:-:S07]  /*1340*/  SHF.R.U32.HI R20, RZ, 0x5, R20 ;  /* 0x00000005ff147819 */ /* 0x000fce0000011614 */
.L_x_9:
[----:B------:R-:W-:-:S04]  /*1350*/  IADD3 R14, P0, R22, UR6, RZ ;  /* 0x00000006160e7c10 */ /* 0x000fc8000ff1e0ff */
[----:B------:R-:W-:-:S05]  /*1360*/  IADD3.X R15, R23, UR7, RZ, P0, !PT ;  /* 0x00000007170f7c10 */ /* 0x000fca00087fe4ff */
[----:B------:R0:W2:Y:S01]  /*1370*/  LDG.E.CONSTANT R25, desc[UR4][R14.64] ;  /* 0x000000040e197981 */ /* 0x0000a2000c1e9900 */
[----:B------:R-:W-:-:S04]  /*1380*/  IADD3 R22, P1, R22, 0x4, RZ ;  /* 0x0000000416167810 */ /* 0x000fc80007f3e0ff */
[----:B------:R-:W-:Y:S02]  /*1390*/  ISETP.NE.U32.AND P0, PT, R22, 0x18, PT ;  /* 0x000000181600780c */ /* 0x000fe40003f05070 */
[----:B------:R-:W-:Y:S01]  /*13a0*/  IADD3.X R23, RZ, R23, RZ, P1, !PT ;  /* 0x00000017ff177210 */ /* 0x000fe20000ffe4ff */
[----:B0-----:R-:W-:-:S03]  /*13b0*/  IMAD.MOV.U32 R14, RZ, RZ, R17 ;  /* 0x000000ffff0e7224 */ /* 0x001fc600078e0011 */
[----:B------:R-:W-:Y:S01]  /*13c0*/  ISETP.NE.AND.EX P0, PT, R23, RZ, PT, P0 ;  /* 0x000000ff1700720c */ /* 0x000fe20003f05300 */
[----:B------:R-:W-:Y:S02]  /*13d0*/  IMAD.MOV.U32 R15, RZ, RZ, RZ ;  /* 0x000000ffff0f7224 */ /* 0x000fe400078e00ff */
[----:B--2---:R-:W-:-:S05]  /*13e0*/  IMAD.WIDE.U32 R16, R24, R25, R14 ;  /* 0x0000001918107225 */ /* 0x004fca00078e000e */
[----:B------:R0:W-:Y:S02]  /*13f0*/  STL [R2], R16 ;  /* 0x0000001002007387 */ /* 0x0001e40000100800 */
        /* <DEDUP_REMOVED lines=19> */
[----:B------:R-:W-:-:S04]  /*1530*/  SHF.R.S32.HI R16, RZ, 0x1f, R21 ;  /* 0x0000001fff107819 */ /* 0x000fc80000011415 */
[C---:B------:R-:W-:Y:S02]  /*1540*/  LOP3.LUT R14, R16.reuse, R15, RZ, 0x3c, !PT ;  /* 0x0000000f100e7212 */ /* 0x040fe400078e3cff */
[----:B------:R-:W-:-:S06]  /*1550*/  LOP3.LUT R15, R16, R21, RZ, 0x3c, !PT ;  /* 0x00000015100f7212 */ /* 0x000fcc00078e3cff */
[----:B------:R-:W0:Y:S01]  /*1560*/  I2F.F64.S64 R14, R14 ;  /* 0x0000000e000e7312 */ /* 0x000e220000301c00 */
[----:B------:R-:W-:Y:S02]  /*1570*/  ISETP.GE.AND P0, PT, R18, RZ, PT ;  /* 0x000000ff1200720c */ /* 0x000fe40003f06270 */
[----:B------:R-:W-:Y:S01]  /*1580*/  SHF.R.U32.HI R2, RZ, 0x1e, R2 ;  /* 0x0000001eff027819 */ /* 0x000fe20000011602 */
[----:B0-----:R-:W-:Y:S01]  /*1590*/  DMUL R16, R14, UR6 ;  /* 0x000000060e107c28 */ /* 0x001fe20008000000 */
[C---:B------:R-:W-:Y:S02]  /*15a0*/  LOP3.LUT R18, R21.reuse, R18, RZ, 0x3c, !PT ;  /* 0x0000001215127212 */ /* 0x040fe400078e3cff */
[----:B------:R-:W-:-:S07]  /*15b0*/  LEA.HI R21, R21, R2, RZ, 0x1 ;  /* 0x0000000215157211 */ /* 0x000fce00078f08ff */
[----:B------:R-:W0:Y:S01]  /*15c0*/  F2F.F32.F64 R16, R16 ;  /* 0x0000001000107310 */ /* 0x000e220000301000 */
[----:B------:R-:W-:Y:S01]  /*15d0*/  ISETP.GE.AND P1, PT, R18, RZ, PT ;  /* 0x000000ff1200720c */ /* 0x000fe20003f26270 */
[----:B------:R-:W-:-:S04]  /*15e0*/  IMAD.MOV R2, RZ, RZ, -R21 ;  /* 0x000000ffff027224 */ /* 0x000fc800078e0a15 */
[----:B------:R-:W-:Y:S01]  /*15f0*/  @!P0 IMAD.MOV.U32 R21, RZ, RZ, R2 ;  /* 0x000000ffff158224 */ /* 0x000fe200078e0002 */
[----:B0-----:R-:W-:-:S07]  /*1600*/  FSEL R14, -R16, R16, !P1 ;  /* 0x00000010100e7208 */ /* 0x001fce0004800100 */
.L_x_8:
[----:B------:R-:W-:Y:S05]  /*1610*/  BSYNC B0 ;  /* 0x0000000000007941 */ /* 0x000fea0003800000 */
.L_x_7:
[----:B------:R-:W-:Y:S01]  /*1620*/  VIADD R3, R3, 0x1 ;  /* 0x0000000103037836 */ /* 0x000fe20000000000 */
[----:B------:R-:W-:Y:S01]  /*1630*/  IADD3 R5, R5, 0x1, RZ ;  /* 0x0000000105057810 */ /* 0x000fe20007ffe0ff */
[----:B------:R-:W-:Y:S03]  /*1640*/  BSSY B0, `(.L_x_10) ;  /* 0x0000050000007945 */ /* 0x000fe60003800000 */
[----:B------:R-:W-:Y:S02]  /*1650*/  I2FP.F32.S32 R3, R3 ;  /* 0x0000000300037245 */ /* 0x000fe40000201400 */
[----:B------:R-:W-:-:S03]  /*1660*/  I2FP.F32.S32 R5, R5 ;  /* 0x0000000500057245 */ /* 0x000fc60000201400 */
[----:B------:R-:W-:-:S06]  /*1670*/  FMUL R17, R3, 0.5 ;  /* 0x3f00000003117820 */ /* 0x000fcc0000400000 */
[----:B------:R-:W0:Y:S02]  /*1680*/  FRND.TRUNC R17, R17 ;  /* 0x0000001100117307 */ /* 0x000e24000020d000 */
[----:B0-----:R-:W-:-:S04]  /*1690*/  FADD R3, R17, R17 ;  /* 0x0000001111037221 */ /* 0x001fc80000000000 */
[----:B------:R-:W-:-:S04]  /*16a0*/  FMUL R3, R3, 0.015625 ;  /* 0x3c80000003037820 */ /* 0x000fc80000400000 */
[C---:B------:R-:W-:Y:S01]  /*16b0*/  FADD.FTZ R15, |R3|.reuse, -RZ ;  /* 0x800000ff030f7221 */ /* 0x040fe20000010200 */
[----:B------:R-:W-:-:S04]  /*16c0*/  FMUL R2, R3, 0.0001220703125 ;  /* 0x3900000003027820 */ /* 0x000fc80000400000 */
[----:B------:R-:W-:-:S04]  /*16d0*/  FSETP.GT.AND P0, PT, R15, 9.99999979021476795361e+33, PT ;  /* 0x77f684df0f00780b */ /* 0x000fc80003f04000 */
[----:B------:R-:W-:-:S05]  /*16e0*/  FSEL R2, R2, R3, P0 ;  /* 0x0000000302027208 */ /* 0x000fca0000000000 */
[----:B------:R-:W-:-:S04]  /*16f0*/  FMUL.FTZ R16, R11, R2 ;  /* 0x000000020b107220 */ /* 0x000fc80000410000 */
[----:B------:R-:W-:-:S04]  /*1700*/  FFMA.FTZ R23, R11, R2, -R16 ;  /* 0x000000020b177223 */ /* 0x000fc80000010810 */
[----:B------:R-:W-:-:S04]  /*1710*/  FFMA.FTZ R2, R12, R2, R23 ;  /* 0x000000020c027223 */ /* 0x000fc80000010017 */
[----:B------:R-:W-:Y:S01]  /*1720*/  FFMA.FTZ R23, RZ, R11, R2 ;  /* 0x0000000bff177223 */ /* 0x000fe20000010002 */
[----:B------:R-:W-:-:S03]  /*1730*/  FMUL R2, R5, 0.5 ;  /* 0x3f00000005027820 */ /* 0x000fc60000400000 */
[----:B------:R-:W-:-:S03]  /*1740*/  FADD.FTZ R25, R16, R23 ;  /* 0x0000001710197221 */ /* 0x000fc60000010000 */
[----:B------:R-:W0:Y:S02]  /*1750*/  FRND.TRUNC R2, R2 ;  /* 0x0000000200027307 */ /* 0x000e24000020d000 */
[----:B------:R-:W-:-:S04]  /*1760*/  ISETP.NE.AND P0, PT, R25, 0x42b17218, PT ;  /* 0x42b172181900780c */ /* 0x000fc80003f05270 */
[----:B------:R-:W-:-:S05]  /*1770*/  FSEL R27, R25, 88.72283172607421875, P0 ;  /* 0x42b17217191b7808 */ /* 0x000fca0000000000 */
[----:B------:R-:W-:Y:S01]  /*1780*/  FMUL.FTZ R18, R27, 1.4426950216293334961 ;  /* 0x3fb8aa3b1b127820 */ /* 0x000fe20000410000 */
[----:B0-----:R-:W-:-:S05]  /*1790*/  FADD R17, R2, R2 ;  /* 0x0000000202117221 */ /* 0x001fca0000000000 */
[----:B------:R-:W0:Y:S01]  /*17a0*/  FRND.TRUNC R18, R18 ;  /* 0x0000001200127307 */ /* 0x000e22000020d000 */
[----:B------:R-:W-:-:S04]  /*17b0*/  FMUL R17, R17, 0.015625 ;  /* 0x3c80000011117820 */ /* 0x000fc80000400000 */
[C---:B------:R-:W-:Y:S01]  /*17c0*/  FADD.FTZ R5, |R17|.reuse, -RZ ;  /* 0x800000ff11057221 */ /* 0x040fe20000010200 */
[----:B------:R-:W-:-:S04]  /*17d0*/  FMUL R22, R17, 0.0001220703125 ;  /* 0x3900000011167820 */ /* 0x000fc80000400000 */
[----:B------:R-:W-:Y:S01]  /*17e0*/  FSETP.GT.AND P1, PT, R5, 9.99999979021476795361e+33, PT ;  /* 0x77f684df0500780b */ /* 0x000fe20003f24000 */
[----:B0-----:R-:W-:Y:S01]  /*17f0*/  FADD.FTZ R20, |R18|, -RZ ;  /* 0x800000ff12147221 */ /* 0x001fe20000010200 */
[----:B------:R-:W-:Y:S02]  /*1800*/  LOP3.LUT R29, R13, 0x80000000, R18, 0xb8, !PT ;  /* 0x800000000d1d7812 */ /* 0x000fe400078eb812 */
[----:B------:R-:W-:Y:S02]  /*1810*/  FSEL R22, R22, R17, P1 ;  /* 0x0000001116167208 */ /* 0x000fe40000800000 */
[----:B------:R-:W-:-:S04]  /*1820*/  FSETP.GT.AND P0, PT, R20, 126, PT ;  /* 0x42fc00001400780b */ /* 0x000fc80003f04000 */
[----:B------:R-:W-:Y:S01]  /*1830*/  FSEL R20, R29, R18, P0 ;  /* 0x000000121d147208 */ /* 0x000fe20000000000 */
[----:B------:R-:W-:-:S04]  /*1840*/  FMUL.FTZ R18, R11, R22 ;  /* 0x000000160b127220 */ /* 0x000fc80000410000 */
[----:B------:R-:W-:Y:S01]  /*1850*/  FFMA.FTZ R27, R20, -0.69314718246459960938, R27 ;  /* 0xbf317218141b7823 */ /* 0x000fe2000001001b */
[----:B------:R-:W-:-:S03]  /*1860*/  FFMA.FTZ R29, R11, R22, -R18 ;  /* 0x000000160b1d7223 */ /* 0x000fc60000010812 */
[----:B------:R-:W-:Y:S01]  /*1870*/  FFMA.FTZ R27, R20, 1.9046542121259335545e-09, R27 ;  /* 0x3102e308141b7823 */ /* 0x000fe2000001001b */
[----:B------:R-:W-:Y:S01]  /*1880*/  FFMA.FTZ R2, R12, R22, R29 ;  /* 0x000000160c027223 */ /* 0x000fe2000001001d */
[----:B------:R-:W-:Y:S02]  /*1890*/  FADD R20, R20, 12583039 ;  /* 0x4b40007f14147421 */ /* 0x000fe40000000000 */
[----:B------:R-:W-:Y:S01]  /*18a0*/  FMUL R22, R27, 1.4426950216293334961 ;  /* 0x3fb8aa3b1b167820 */ /* 0x000fe20000400000 */
[----:B------:R-:W-:Y:S01]  /*18b0*/  FFMA.FTZ R27, RZ, R11, R2 ;  /* 0x0000000bff1b7223 */ /* 0x000fe20000010002 */
[----:B------:R-:W-:-:S03]  /*18c0*/  IMAD.SHL.U32 R2, R20, 0x800000, RZ ;  /* 0x0080000014027824 */ /* 0x000fc600078e00ff */
[----:B------:R-:W-:Y:S01]  /*18d0*/  FADD.FTZ R29, R18, R27 ;  /* 0x0000001b121d7221 */ /* 0x000fe20000010000 */
[----:B------:R-:W0:Y:S04]  /*18e0*/  MUFU.EX2 R22, R22 ;  /* 0x0000001600167308 */ /* 0x000e280000000800 */
[----:B------:R-:W-:-:S04]  /*18f0*/  ISETP.NE.AND P0, PT, R29, 0x42b17218, PT ;  /* 0x42b172181d00780c */ /* 0x000fc80003f05270 */
[----:B------:R-:W-:-:S05]  /*1900*/  FSEL R20, R29, 88.72283172607421875, P0 ;  /* 0x42b172171d147808 */ /* 0x000fca0000000000 */
[----:B------:R-:W-:Y:S01]  /*1910*/  FMUL.FTZ R24, R20, 1.4426950216293334961 ;  /* 0x3fb8aa3b14187820 */ /* 0x000fe20000410000 */
[----:B0-----:R-:W-:-:S05]  /*1920*/  FMUL R2, R2, R22 ;  /* 0x0000001602027220 */ /* 0x001fca0000400000 */
[----:B------:R-:W0:Y:S01]  /*1930*/  FRND.TRUNC R24, R24 ;  /* 0x0000001800187307 */ /* 0x000e22000020d000 */
[----:B------:R-:W-:-:S04]  /*1940*/  FSETP.NEU.AND P1, PT, R2, +INF , PT ;  /* 0x7f8000000200780b */ /* 0x000fc80003f2d000 */
[----:B------:R-:W-:-:S09]  /*1950*/  ISETP.NE.OR P5, PT, R25, 0x42b17218, !P1 ;  /* 0x42b172181900780c */ /* 0x000fd20004fa5670 */
[----:B------:R-:W-:Y:S01]  /*1960*/  @P1 FADD.FTZ R16, R16, -R25 ;  /* 0x8000001910101221 */ /* 0x000fe20000010000 */
[----:B0-----:R-:W-:Y:S01]  /*1970*/  FADD.FTZ R26, |R24|, -RZ ;  /* 0x800000ff181a7221 */ /* 0x001fe20000010200 */
[----:B------:R-:W-:Y:S02]  /*1980*/  LOP3.LUT R22, R13, 0x80000000, R24, 0xb8, !PT ;  /* 0x800000000d167812 */ /* 0x000fe400078eb818 */
[----:B------:R-:W-:Y:S01]  /*1990*/  @P1 FADD.FTZ R23, R23, R16 ;  /* 0x0000001017171221 */ /* 0x000fe20000010000 */
[----:B------:R-:W-:Y:S01]  /*19a0*/  IMAD.MOV.U32 R16, RZ, RZ, 0x7f800000 ;  /* 0x7f800000ff107424 */ /* 0x000fe200078e00ff */
[----:B------:R-:W-:Y:S02]  /*19b0*/  FSETP.GT.AND P0, PT, R26, 126, PT ;  /* 0x42fc00001a00780b */ /* 0x000fe40003f04000 */
[----:B------:R-:W-:Y:S02]  /*19c0*/  @!P5 FADD R23, R23, 7.62939453125e-06 ;  /* 0x370000001717d421 */ /* 0x000fe40000000000 */
[----:B------:R-:W-:-:S02]  /*19d0*/  FSEL R22, R22, R24, P0 ;  /* 0x0000001816167208 */ /* 0x000fc40000000000 */
[----:B------:R-:W-:Y:S01]  /*19e0*/  FSETP.NEU.AND P0, PT, R3, RZ, PT ;  /* 0x000000ff0300720b */ /* 0x000fe20003f0d000 */
[----:B------:R-:W-:Y:S02]  /*19f0*/  @P1 FFMA.FTZ R16, R2, R23, R2 ;  /* 0x0000001702101223 */ /* 0x000fe40000010002 */
[----:B------:R-:W-:-:S04]  /*1a00*/  FFMA.FTZ R20, R22, -0.69314718246459960938, R20 ;  /* 0xbf31721816147823 */ /* 0x000fc80000010014 */
[C---:B------:R-:W-:Y:S01]  /*1a10*/  FFMA.FTZ R20, R22.reuse, 1.9046542121259335545e-09, R20 ;  /* 0x3102e30816147823 */ /* 0x040fe20000010014 */
[----:B------:R-:W-:-:S03]  /*1a20*/  FADD R22, R22, 12583039 ;  /* 0x4b40007f16167421 */ /* 0x000fc60000000000 */
[----:B------:R-:W-:Y:S01]  /*1a30*/  FMUL R26, R20, 1.4426950216293334961 ;  /* 0x3fb8aa3b141a7820 */ /* 0x000fe20000400000 */
[----:B------:R-:W-:Y:S02]  /*1a40*/  IMAD.SHL.U32 R20, R22, 0x800000, RZ ;  /* 0x0080000016147824 */ /* 0x000fe400078e00ff */
[----:B------:R-:W-:-:S03]  /*1a50*/  FADD R22, R15, 10000 ;  /* 0x461c40000f167421 */ /* 0x000fc60000000000 */
[----:B------:R-:W0:Y:S02]  /*1a60*/  MUFU.EX2 R26, R26 ;  /* 0x0000001a001a7308 */ /* 0x000e240000000800 */
[----:B------:R-:W-:Y:S01]  /*1a70*/  ISETP.GE.AND P4, PT, R22, 0x7f800000, PT ;  /* 0x7f8000001600780c */ /* 0x000fe20003f86270 */
[----:B------:R-:W-:Y:S01]  /*1a80*/  FADD R22, R5, 10000 ;  /* 0x461c400005167421 */ /* 0x000fe20000000000 */
[----:B0-----:R-:W-:-:S05]  /*1a90*/  FMUL R20, R20, R26 ;  /* 0x0000001a14147220 */ /* 0x001fca0000400000 */
[----:B------:R-:W-:-:S04]  /*1aa0*/  FSETP.NEU.AND P3, PT, R20, +INF , PT ;  /* 0x7f8000001400780b */ /* 0x000fc80003f6d000 */
[----:B------:R-:W-:-:S09]  /*1ab0*/  ISETP.NE.OR P2, PT, R29, 0x42b17218, !P3 ;  /* 0x42b172181d00780c */ /* 0x000fd20005f45670 */
[----:B------:R-:W-:Y:S01]  /*1ac0*/  @P3 FADD.FTZ R18, R18, -R29 ;  /* 0x8000001d12123221 */ /* 0x000fe20000010000 */
[----:B------:R-:W-:Y:S06]  /*1ad0*/  @!P4 BRA `(.L_x_11) ;  /* 0x000000000018c947 */ /* 0x000fec0003800000 */
[----:B------:R-:W-:-:S13]  /*1ae0*/  FSETP.NAN.FTZ.AND P1, PT, |R3|, |R3|, PT ;  /* 0x400000030300720b */ /* 0x000fda0003f38200 */
[----:B------:R-:W-:Y:S01]  /*1af0*/  @P1 FADD R16, R3, 10000 ;  /* 0x461c400003101421 */ /* 0x000fe20000000000 */
[----:B------:R-:W-:Y:S06]  /*1b00*/  @P1 BRA `(.L_x_11) ;  /* 0x00000000000c1947 */ /* 0x000fec0003800000 */
[----:B------:R-:W-:-:S13]  /*1b10*/  FSETP.NEU.AND P1, PT, R15, +INF , PT ;  /* 0x7f8000000f00780b */ /* 0x000fda0003f2d000 */
[----:B------:R-:W-:-:S04]  /*1b20*/  @!P1 FSETP.GEU.AND P4, PT, R3, RZ, PT ;  /* 0x000000ff0300920b */ /* 0x000fc80003f8e000 */
[----:B------:R-:W-:-:S09]  /*1b30*/  @!P1 SEL R16, RZ, 0x7f800000, !P4 ;  /* 0x7f800000ff109807 */ /* 0x000fd20006000000 */
.L_x_11:
[----:B------:R-:W-:Y:S05]  /*1b40*/  BSYNC B0 ;  /* 0x0000000000007941 */ /* 0x000fea0003800000 */
.L_x_10:
[----:B------:R-:W-:Y:S01]  /*1b50*/  ISETP.GE.AND P5, PT, R22, 0x7f800000, PT ;  /* 0x7f8000001600780c */ /* 0x000fe20003fa6270 */
[----:B------:R-:W-:Y:S01]  /*1b60*/  @P3 FADD.FTZ R27, R27, R18 ;  /* 0x000000121b1b3221 */ /* 0x000fe20000010000 */
[----:B------:R-:W-:Y:S01]  /*1b70*/  FSEL R16, R16, 1, P0 ;  /* 0x3f80000010107808 */ /* 0x000fe20000000000 */
[----:B------:R-:W-:Y:S01]  /*1b80*/  BSSY B0, `(.L_x_12) ;  /* 0x000000f000007945 */ /* 0x000fe20003800000 */
[----:B------:R-:W-:Y:S01]  /*1b90*/  MOV R2, 0x7f800000 ;  /* 0x7f80000000027802 */ /* 0x000fe20000000f00 */
[----:B------:R-:W-:Y:S01]  /*1ba0*/  @!P2 FADD R27, R27, 7.62939453125e-06 ;  /* 0x370000001b1ba421 */ /* 0x000fe20000000000 */
[----:B------:R-:W-:Y:S02]  /*1bb0*/  FSETP.NEU.AND P4, PT, R17, RZ, PT ;  /* 0x000000ff1100720b */ /* 0x000fe40003f8d000 */
[----:B------:R-:W-:Y:S01]  /*1bc0*/  FSETP.GEU.AND P0, PT, |R16|, 1.175494350822287508e-38, PT ;  /* 0x008000001000780b */ /* 0x000fe20003f0e200 */
[----:B------:R-:W-:Y:S01]  /*1bd0*/  @P3 FFMA.FTZ R2, R20, R27, R20 ;  /* 0x0000001b14023223 */ /* 0x000fe20000010014 */
[----:B------:R-:W-:-:S02]  /*1be0*/  FSETP.GT.AND P1, PT, |R16|, 8.50705917302346158658e+37, PT ;  /* 0x7e8000001000780b */ /* 0x000fc40003f24200 */
[----:B------:R-:W-:Y:S01]  /*1bf0*/  LOP3.LUT R3, R21, 0x1, RZ, 0xc0, !PT ;  /* 0x0000000115037812 */ /* 0x000fe200078ec0ff */
[----:B------:R-:W-:Y:S10]  /*1c00*/  @!P5 BRA `(.L_x_13) ;  /* 0x000000000018d947 */ /* 0x000ff40003800000 */
[----:B------:R-:W-:-:S13]  /*1c10*/  FSETP.NAN.FTZ.AND P2, PT, |R17|, |R17|, PT ;  /* 0x400000111100720b */ /* 0x000fda0003f58200 */
[----:B------:R-:W-:Y:S01]  /*1c20*/  @P2 FADD R2, R17, 10000 ;  /* 0x461c400011022421 */ /* 0x000fe20000000000 */
[----:B------:R-:W-:Y:S06]  /*1c30*/  @P2 BRA `(.L_x_13) ;  /* 0x00000000000c2947 */ /* 0x000fec0003800000 */
[----:B------:R-:W-:-:S13]  /*1c40*/  FSETP.NEU.AND P2, PT, R5, +INF , PT ;  /* 0x7f8000000500780b */ /* 0x000fda0003f4d000 */
[----:B------:R-:W-:-:S04]  /*1c50*/  @!P2 FSETP.GEU.AND P3, PT, R17, RZ, PT ;  /* 0x000000ff1100a20b */ /* 0x000fc80003f6e000 */
[----:B------:R-:W-:-:S09]  /*1c60*/  @!P2 SEL R2, RZ, 0x7f800000, !P3 ;  /* 0x7f800000ff02a807 */ /* 0x000fd20005800000 */
.L_x_13:
[----:B------:R-:W-:Y:S05]  /*1c70*/  BSYNC B0 ;  /* 0x0000000000007941 */ /* 0x000fea0003800000 */
.L_x_12:
[----:B------:R-:W-:Y:S01]  /*1c80*/  @P1 FMUL R16, R16, 0.25 ;  /* 0x3e80000010101820 */ /* 0x000fe20000400000 */
[----:B------:R-:W-:Y:S01]  /*1c90*/  ISETP.NE.U32.AND P5, PT, R3, 0x1, PT ;  /* 0x000000010300780c */ /* 0x000fe20003fa5070 */
[----:B------:R-:W-:Y:S01]  /*1ca0*/  FMUL.FTZ R18, R14, R14 ;  /* 0x0000000e0e127220 */ /* 0x000fe20000410000 */
[----:B------:R-:W-:Y:S01]  /*1cb0*/  FSEL R15, R2, 1, P4 ;  /* 0x3f800000020f7808 */ /* 0x000fe20002000000 */
[----:B------:R-:W-:Y:S01]  /*1cc0*/  @!P0 FMUL R16, R16, 16777216 ;  /* 0x4b80000010108820 */ /* 0x000fe20000400000 */
[----:B------:R-:W-:Y:S01]  /*1cd0*/  FSEL R17, R19, R6, P1 ;  /* 0x0000000613117208 */ /* 0x000fe20000800000 */
[----:B------:R-:W-:Y:S01]  /*1ce0*/  IMAD.MOV.U32 R3, RZ, RZ, 0x3c0885e4 ;  /* 0x3c0885e4ff037424 */ /* 0x000fe200078e00ff */
[C---:B------:R-:W-:Y:S01]  /*1cf0*/  FSETP.GT.AND P4, PT, |R15|.reuse, 8.50705917302346158658e+37, PT ;  /* 0x7e8000000f00780b */ /* 0x040fe20003f84200 */
[----:B------:R-:W-:Y:S01]  /*1d00*/  IMAD.MOV.U32 R2, RZ, RZ, -0x46b2bead ;  /* 0xb94d4153ff027424 */ /* 0x000fe200078e00ff */
[----:B------:R-:W-:Y:S01]  /*1d10*/  FSETP.GEU.AND P2, PT, |R15|, 1.175494350822287508e-38, PT ;  /* 0x008000000f00780b */ /* 0x000fe20003f4e200 */
[----:B------:R-:W0:Y:S01]  /*1d20*/  MUFU.RCP R16, R16 ;  /* 0x0000001000107308 */ /* 0x000e220000001000 */
[----:B------:R-:W-:Y:S01]  /*1d30*/  @!P0 FMUL R17, R17, 16777216 ;  /* 0x4b80000011118820 */ /* 0x000fe20000400000 */
[----:B------:R-:W-:Y:S01]  /*1d40*/  LOP3.LUT P3, RZ, R21, 0x2, RZ, 0xc0, !PT ;  /* 0x0000000215ff7812 */ /* 0x000fe2000786c0ff */
[----:B------:R-:W-:Y:S01]  /*1d50*/  BSSY B0, `(.L_x_14) ;  /* 0x000002d000007945 */ /* 0x000fe20003800000 */
[----:B------:R-:W-:Y:S01]  /*1d60*/  @!P5 IMAD.MOV.U32 R5, RZ, RZ, 0x37cbac00 ;  /* 0x37cbac00ff05d424 */ /* 0x000fe200078e00ff */
[----:B------:R-:W-:-:S02]  /*1d70*/  @!P5 MOV R3, 0x3d2aaabb ;  /* 0x3d2aaabb0003d802 */ /* 0x000fc40000000f00 */
[----:B------:R-:W-:Y:S01]  /*1d80*/  FSEL R6, R19, R6, P4 ;  /* 0x0000000613067208 */ /* 0x000fe20002000000 */
[----:B------:R-:W-:Y:S01]  /*1d90*/  @!P5 FFMA.FTZ R2, R18, R5, -0.0013887860113754868507 ;  /* 0xbab607ed1202d423 */ /* 0x000fe20000010005 */
[----:B------:R-:W-:Y:S02]  /*1da0*/  IMAD.MOV.U32 R5, RZ, RZ, -0x41d55558 ;  /* 0xbe2aaaa8ff057424 */ /* 0x000fe400078e00ff */
[----:B------:R-:W-:Y:S01]  /*1db0*/  @P4 FMUL R15, R15, 0.25 ;  /* 0x3e8000000f0f4820 */ /* 0x000fe20000400000 */
[----:B------:R-:W-:Y:S02]  /*1dc0*/  @!P5 IMAD.MOV.U32 R5, RZ, RZ, -0x41000001 ;  /* 0xbeffffffff05d424 */ /* 0x000fe400078e00ff */
[----:B------:R-:W-:Y:S01]  /*1dd0*/  @!P2 FMUL R6, R6, 16777216 ;  /* 0x4b8000000606a820 */ /* 0x000fe20000400000 */
[----:B------:R-:W-:Y:S01]  /*1de0*/  @!P2 FMUL R15, R15, 16777216 ;  /* 0x4b8000000f0fa820 */ /* 0x000fe20000400000 */
[----:B0-----:R-:W-:Y:S01]  /*1df0*/  FMUL R20, R16, R17 ;  /* 0x0000001110147220 */ /* 0x001fe20000400000 */
[----:B------:R-:W-:Y:S01]  /*1e00*/  FFMA.FTZ R16, R18, R2, R3 ;  /* 0x0000000212107223 */ /* 0x000fe20000010003 */
[----:B------:R-:W-:-:S02]  /*1e10*/  FSEL R2, R14, 1, P5 ;  /* 0x3f8000000e027808 */ /* 0x000fc40002800000 */
[----:B------:R-:W-:Y:S01]  /*1e20*/  FADD.FTZ R3, |R20|, -RZ ;  /* 0x800000ff14037221 */ /* 0x000fe20000010200 */
[----:B------:R-:W0:Y:S01]  /*1e30*/  MUFU.RCP R15, R15 ;  /* 0x0000000f000f7308 */ /* 0x000e220000001000 */
[C---:B------:R-:W-:Y:S01]  /*1e40*/  FFMA.FTZ R5, R18.reuse, R16, R5 ;  /* 0x0000001012057223 */ /* 0x040fe20000010005 */
[----:B------:R-:W-:Y:S02]  /*1e50*/  FFMA.FTZ R17, R18, R2, RZ ;  /* 0x0000000212117223 */ /* 0x000fe400000100ff */
[----:B------:R-:W-:Y:S02]  /*1e60*/  FSETP.NEU.AND P0, PT, R3, +INF , PT ;  /* 0x7f8000000300780b */ /* 0x000fe40003f0d000 */
[----:B------:R-:W-:Y:S02]  /*1e70*/  FFMA.FTZ R2, R17, R5, R2 ;  /* 0x0000000511027223 */ /* 0x000fe40000010002 */
[----:B------:R-:W-:Y:S02]  /*1e80*/  FSETP.LTU.OR P0, PT, R3, 105615, !P0 ;  /* 0x47ce47800300780b */ /* 0x000fe40004709400 */
[----:B------:R-:W-:Y:S01]  /*1e90*/  @P3 FFMA.FTZ R2, R2, -1, RZ ;  /* 0xbf80000002023823 */ /* 0x000fe200000100ff */
[----:B0-----:R-:W-:-:S10]  /*1ea0*/  FMUL R19, R15, R6 ;  /* 0x000000060f137220 */ /* 0x001fd40000400000 */
[----:B------:R-:W-:Y:S05]  /*1eb0*/  @P0 BRA `(.L_x_15) ;  /* 0x0000000000580947 */ /* 0x000fea0003800000 */
[----:B------:R-:W-:Y:S01]  /*1ec0*/  IMAD.SHL.U32 R5, R20, 0x100, RZ ;  /* 0x0000010014057824 */ /* 0x000fe200078e00ff */
[----:B------:R-:W-:Y:S01]  /*1ed0*/  HFMA2.MMA R6, -RZ, RZ, 0, 0 ;  /* 0x00000000ff067435 */ /* 0x000fe200000001ff */
[----:B------:R-:W-:Y:S01]  /*1ee0*/  IMAD.MOV.U32 R18, RZ, RZ, RZ ;  /* 0x000000ffff127224 */ /* 0x000fe200078e00ff */
[----:B------:R-:W-:Y:S01]  /*1ef0*/  ULDC.64 UR6, c[0x4][0x8] ;  /* 0x0100020000067ab9 */ /* 0x000fe20000000a00 */
[----:B------:R-:W-:Y:S01]  /*1f00*/  IMAD.MOV.U32 R20, RZ, RZ, RZ ;  /* 0x000000ffff147224 */ /* 0x000fe200078e00ff */
[----:B------:R-:W-:Y:S01]  /*1f10*/  LOP3.LUT R5, R5, 0x80000000, RZ, 0xfc, !PT ;  /* 0x8000000005057812 */ /* 0x000fe200078efcff */
[----:B------:R-:W-:-:S07]  /*1f20*/  IMAD.MOV.U32 R3, RZ, RZ, R1 ;  /* 0x000000ffff037224 */ /* 0x000fce00078e0001 */
.L_x_16:
[----:B------:R-:W-:-:S04]  /*1f30*/  IADD3 R14, P0, R18, UR6, RZ ;  /* 0x00000006120e7c10 */ /* 0x000fc8000ff1e0ff */
[----:B------:R-:W-:-:S05]  /*1f40*/  IADD3.X R15, R20, UR7, RZ, P0, !PT ;  /* 0x00000007140f7c10 */ /* 0x000fca00087fe4ff */
[----:B------:R0:W2:Y:S01]  /*1f50*/  LDG.E.CONSTANT R17, desc[UR4][R14.64] ;  /* 0x000000040e117981 */ /* 0x0000a2000c1e9900 */
[----:B------:R-:W-:-:S04]  /*1f60*/  IADD3 R18, P1, R18, 0x4, RZ ;  /* 0x0000000412127810 */ /* 0x000fc80007f3e0ff */
[----:B------:R-:W-:Y:S01]  /*1f70*/  ISETP.NE.U32.AND P0, PT, R18, 0x18, PT ;  /* 0x000000181200780c */ /* 0x000fe20003f05070 */
[----:B------:R-:W-:Y:S01]  /*1f80*/  IMAD.X R20, RZ, RZ, R20, P1 ;  /* 0x000000ffff147224 */ /* 0x000fe200008e0614 */
[----:B0-----:R-:W-:Y:S01]  /*1f90*/  MOV R14, R6 ;  /* 0x00000006000e7202 */ /* 0x001fe20000000f00 */
[----:B------:R-:W-:-:S03]  /*1fa0*/  IMAD.MOV.U32 R15, RZ, RZ, RZ ;  /* 0x000000ffff0f7224 */ /* 0x000fc600078e00ff */
[----:B------:R-:W-:Y:S01]  /*1fb0*/  ISETP.NE.AND.EX P0, PT, R20, RZ, PT, P0 ;  /* 0x000000ff1400720c */ /* 0x000fe20003f05300 */
[----:B--2---:R-:W-:-:S04]  /*1fc0*/  IMAD.WIDE.U32 R16, R5, R17, R14 ;  /* 0x0000001105107225 */ /* 0x004fc800078e000e */
[----:B------:R-:W-:Y:S01]  /*1fd0*/  IMAD.MOV.U32 R6, RZ, RZ, R17 ;  /* 0x000000ffff067224 */ /* 0x000fe200078e0011 */
[----:B------:R0:W-:Y:S02]  /*1fe0*/  STL [R3], R16 ;  /* 0x0000001003007387 */ /* 0x0001e40000100800 */
[----:B0-----:R-:W-:-:S05]  /*1ff0*/  IADD3 R3, R3, 0x4, RZ ;  /* 0x0000000403037810 */ /* 0x001fca0007ffe0ff */
[----:B------:R-:W-:Y:S05]  /*2000*/  @P0 BRA `(.L_x_16) ;  /* 0xfffffffc00c80947 */ /* 0x000fea000383ffff */
[----:B------:R0:W-:Y:S02]  /*2010*/  STL [R1+0x18], R6 ;  /* 0x0000180601007387 */ /* 0x0001e40000100800 */
.L_x_15:
[----:B------:R-:W-:Y:S05]  /*2020*/  BSYNC B0 ;  /* 0x0000000000007941 */ /* 0x000fea0003800000 */
.L_x_14:
[C---:B------:R-:W-:Y:S01]  /*2030*/  FMUL R5, R19.reuse, 0.63661974668502807617 ;  /* 0x3f22f98313057820 */ /* 0x040fe20000400000 */
[----:B0-----:R-:W-:Y:S01]  /*2040*/  FADD.FTZ R6, |R19|, -RZ ;  /* 0x800000ff13067221 */ /* 0x001fe20000010200 */
[----:B------:R-:W-:Y:S04]  /*2050*/  BSSY B0, `(.L_x_17) ;  /* 0x0000044000007945 */ /* 0x000fe80003800000 */
[----:B------:R-:W0:Y:S01]  /*2060*/  F2I.FTZ.NTZ R5, R5 ;  /* 0x0000000500057305 */ /* 0x000e220000213100 */
[----:B------:R-:W-:Y:S02]  /*2070*/  FSETP.GE.AND P0, PT, R6, 105615, PT ;  /* 0x47ce47800600780b */ /* 0x000fe40003f06000 */
        /* <DEDUP_REMOVED lines=11> */
[----:B------:R-:W-:Y:S01]  /*2130*/  MOV R15, RZ ;  /* 0x000000ff000f7202 */ /* 0x000fe20000000f00 */
[----:B------:R-:W-:Y:S01]  /*2140*/  IMAD.MOV.U32 R6, RZ, RZ, RZ ;  /* 0x000000ffff067224 */ /* 0x000fe200078e00ff */
[----:B------:R-:W-:Y:S01]  /*2150*/  LOP3.LUT R3, R22, 0xe0, RZ, 0xc0, !PT ;  /* 0x000000e016037812 */ /* 0x000fe200078ec0ff */
[----:B------:R-:W-:Y:S01]  /*2160*/  IMAD.MOV.U32 R18, RZ, RZ, RZ ;  /* 0x000000ffff127224 */ /* 0x000fe200078e00ff */
[----:B------:R-:W-:Y:S01]  /*2170*/  LOP3.LUT R5, R5, 0x80000000, RZ, 0xfc, !PT ;  /* 0x8000000005057812 */ /* 0x000fe200078efcff */
[----:B------:R-:W-:Y:S02]  /*2180*/  ULDC.64 UR6, c[0x4][0x8] ;  /* 0x0100020000067ab9 */ /* 0x000fe40000000a00 */
[----:B------:R-:W-:Y:S02]  /*2190*/  VIADD R14, R3, 0xffffff80 ;  /* 0xffffff80030e7836 */ /* 0x000fe40000000000 */
[----:B------:R-:W-:-:S03]  /*21a0*/  IMAD.MOV.U32 R3, RZ, RZ, R1 ;  /* 0x000000ffff037224 */ /* 0x000fc600078e0001 */
[----:B------:R-:W-:-:S07]  /*21b0*/  SHF.R.U32.HI R14, RZ, 0x5, R14 ;  /* 0x00000005ff0e7819 */ /* 0x000fce000001160e */
.L_x_19:
        /* <DEDUP_REMOVED lines=29> */
[C---:B0-----:R-:W-:Y:S01]  /*2390*/  SHF.L.W.U32.HI R6, R14.reuse, 0x2, R3 ;  /* 0x000000020e067819 */ /* 0x041fe20000010e03 */
[----:B------:R-:W-:-:S03]  /*23a0*/  IMAD.SHL.U32 R14, R14, 0x4, RZ ;  /* 0x000000040e0e7824 */ /* 0x000fc600078e00ff */
[----:B------:R-:W-:-:S04]  /*23b0*/  SHF.R.S32.HI R5, RZ, 0x1f, R6 ;  /* 0x0000001fff057819 */ /* 0x000fc80000011406 */
        /* <DEDUP_REMOVED lines=9> */
[----:B------:R-:W-:Y:S02]  /*2450*/  IADD3 R3, -R5, RZ, RZ ;  /* 0x000000ff05037210 */ /* 0x000fe40007ffe1ff */
[----:B------:R-:W-:-:S03]  /*2460*/  ISETP.GE.AND P1, PT, R19, RZ, PT ;  /* 0x000000ff1300720c */ /* 0x000fc60003f26270 */
[----:B------:R-:W-:Y:S01]  /*2470*/  @!P0 IMAD.MOV.U32 R5, RZ, RZ, R3 ;  /* 0x000000ffff058224 */ /* 0x000fe200078e0003 */
[----:B0-----:R-:W-:-:S09]  /*2480*/  FSEL R14, -R16, R16, !P1 ;  /* 0x00000010100e7208 */ /* 0x001fd20004800100 */
.L_x_18:
[----:B------:R-:W-:Y:S05]  /*2490*/  BSYNC B0 ;  /* 0x0000000000007941 */ /* 0x000fea0003800000 */
.L_x_17:
[----:B------:R-:W-:Y:S01]  /*24a0*/  VIADD R3, R8, 0xffffffc0 ;  /* 0xffffffc008037836 */ /* 0x000fe20000000000 */
[----:B------:R-:W-:Y:S01]  /*24b0*/  BSSY B0, `(.L_x_20) ;  /* 0x000005d000007945 */ /* 0x000fe20003800000 */
[----:B------:R-:W-:Y:S02]  /*24c0*/  IMAD.MOV.U32 R19, RZ, RZ, 0x3c0885e4 ;  /* 0x3c0885e4ff137424 */ /* 0x000fe400078e00ff */
[----:B------:R-:W-:Y:S01]  /*24d0*/  IMAD.MOV.U32 R26, RZ, RZ, -0x41d55558 ;  /* 0xbe2aaaa8ff1a7424 */ /* 0x000fe200078e00ff */
[--C-:B------:R-:W-:Y:S02]  /*24e0*/  SHF.R.S32.HI R6, RZ, 0x1, R3.reuse ;  /* 0x00000001ff067819 */ /* 0x100fe40000011403 */
[----:B------:R-:W-:-:S04]  /*24f0*/  SHF.R.S32.HI R3, RZ, 0x1f, R3 ;  /* 0x0000001fff037819 */ /* 0x000fc80000011403 */
[----:B------:R-:W-:-:S04]  /*2500*/  LEA.HI R3, R3, R6, RZ, 0x5 ;  /* 0x0000000603037211 */ /* 0x000fc800078f28ff */
[----:B------:R-:W-:-:S05]  /*2510*/  LOP3.LUT R3, R3, 0x7fffffe0, RZ, 0xc0, !PT ;  /* 0x7fffffe003037812 */ /* 0x000fca00078ec0ff */
[----:B------:R-:W-:-:S05]  /*2520*/  IMAD.IADD R3, R6, 0x1, -R3 ;  /* 0x0000000106037824 */ /* 0x000fca00078e0a03 */
[----:B------:R-:W-:-:S04]  /*2530*/  SHF.L.U32 R18, R3, 0x1, RZ ;  /* 0x0000000103127819 */ /* 0x000fc800000006ff */
[----:B------:R-:W-:-:S05]  /*2540*/  I2FP.F32.S32 R3, R18 ;  /* 0x0000001200037245 */ /* 0x000fca0000201400 */
[----:B------:R-:W-:-:S06]  /*2550*/  FMUL R3, R3, 0.5 ;  /* 0x3f00000003037820 */ /* 0x000fcc0000400000 */
[----:B------:R-:W0:Y:S02]  /*2560*/  FRND.TRUNC R3, R3 ;  /* 0x0000000300037307 */ /* 0x000e24000020d000 */
[----:B0-----:R-:W-:Y:S01]  /*2570*/  FADD R17, R3, R3 ;  /* 0x0000000303117221 */ /* 0x001fe20000000000 */
[----:B------:R-:W-:-:S03]  /*2580*/  LOP3.LUT R3, R5, 0x1, RZ, 0xc0, !PT ;  /* 0x0000000105037812 */ /* 0x000fc600078ec0ff */
[----:B------:R-:W-:Y:S01]  /*2590*/  FMUL R17, R17, 0.015625 ;  /* 0x3c80000011117820 */ /* 0x000fe20000400000 */
[----:B------:R-:W-:Y:S01]  /*25a0*/  ISETP.NE.U32.AND P1, PT, R3, 0x1, PT ;  /* 0x000000010300780c */ /* 0x000fe20003f25070 */
[C---:B------:R-:W-:Y:S02]  /*25b0*/  FMUL.FTZ R3, R14.reuse, R14 ;  /* 0x0000000e0e037220 */ /* 0x040fe40000410000 */
[C---:B------:R-:W-:Y:S01]  /*25c0*/  FADD.FTZ R16, |R17|.reuse, -RZ ;  /* 0x800000ff11107221 */ /* 0x040fe20000010200 */
[----:B------:R-:W-:Y:S01]  /*25d0*/  FMUL R6, R17, 0.0001220703125 ;  /* 0x3900000011067820 */ /* 0x000fe20000400000 */
[----:B------:R-:W-:-:S03]  /*25e0*/  FSEL R14, R14, 1, !P1 ;  /* 0x3f8000000e0e7808 */ /* 0x000fc60004800000 */
[----:B------:R-:W-:-:S04]  /*25f0*/  FSETP.GT.AND P0, PT, R16, 9.99999979021476795361e+33, PT ;  /* 0x77f684df1000780b */ /* 0x000fc80003f04000 */
[----:B------:R-:W-:Y:S01]  /*2600*/  FSEL R6, R6, R17, P0 ;  /* 0x0000001106067208 */ /* 0x000fe20000000000 */
[----:B------:R-:W-:Y:S01]  /*2610*/  @P1 IMAD.MOV.U32 R22, RZ, RZ, 0x37cbac00 ;  /* 0x37cbac00ff161424 */ /* 0x000fe200078e00ff */
[----:B------:R-:W-:Y:S01]  /*2620*/  @P1 MOV R19, 0x3d2aaabb ;  /* 0x3d2aaabb00131802 */ /* 0x000fe20000000f00 */
[----:B------:R-:W-:Y:S02]  /*2630*/  @P1 IMAD.MOV.U32 R26, RZ, RZ, -0x41000001 ;  /* 0xbeffffffff1a1424 */ /* 0x000fe400078e00ff */
[----:B------:R-:W-:-:S04]  /*2640*/  FMUL.FTZ R24, R11, R6 ;  /* 0x000000060b187220 */ /* 0x000fc80000410000 */
[----:B------:R-:W-:-:S04]  /*2650*/  FFMA.FTZ R15, R11, R6, -R24 ;  /* 0x000000060b0f7223 */ /* 0x000fc80000010818 */
[----:B------:R-:W-:-:S04]  /*2660*/  FFMA.FTZ R6, R12, R6, R15 ;  /* 0x000000060c067223 */ /* 0x000fc8000001000f */
[----:B------:R-:W-:Y:S01]  /*2670*/  FFMA.FTZ R23, RZ, R11, R6 ;  /* 0x0000000bff177223 */ /* 0x000fe20000010006 */
[----:B------:R-:W-:Y:S02]  /*2680*/  IMAD.MOV.U32 R6, RZ, RZ, -0x46b2bead ;  /* 0xb94d4153ff067424 */ /* 0x000fe400078e00ff */
[----:B------:R-:W-:Y:S01]  /*2690*/  @P1 FFMA.FTZ R6, R3, R22, -0.0013887860113754868507 ;  /* 0xbab607ed03061423 */ /* 0x000fe20000010016 */
[----:B------:R-:W-:-:S05]  /*26a0*/  FADD.FTZ R25, R24, R23 ;  /* 0x0000001718197221 */ /* 0x000fca0000010000 */
[----:B------:R-:W-:-:S04]  /*26b0*/  ISETP.NE.AND P0, PT, R25, 0x42b17218, PT ;  /* 0x42b172181900780c */ /* 0x000fc80003f05270 */
[----:B------:R-:W-:-:S05]  /*26c0*/  FSEL R15, R25, 88.72283172607421875, P0 ;  /* 0x42b17217190f7808 */ /* 0x000fca0000000000 */
[----:B------:R-:W-:-:S06]  /*26d0*/  FMUL.FTZ R20, R15, 1.4426950216293334961 ;  /* 0x3fb8aa3b0f147820 */ /* 0x000fcc0000410000 */
[----:B------:R-:W0:Y:S02]  /*26e0*/  FRND.TRUNC R20, R20 ;  /* 0x0000001400147307 */ /* 0x000e24000020d000 */
[----:B0-----:R-:W-:Y:S01]  /*26f0*/  FADD.FTZ R21, |R20|, -RZ ;  /* 0x800000ff14157221 */ /* 0x001fe20000010200 */
[----:B------:R-:W-:-:S04]  /*2700*/  LOP3.LUT R27, R13, 0x80000000, R20, 0xb8, !PT ;  /* 0x800000000d1b7812 */ /* 0x000fc800078eb814 */
[----:B------:R-:W-:Y:S01]  /*2710*/  FSETP.GT.AND P0, PT, R21, 126, PT ;  /* 0x42fc00001500780b */ /* 0x000fe20003f04000 */
[----:B------:R-:W-:Y:S01]  /*2720*/  FFMA.FTZ R21, R3, R6, R19 ;  /* 0x0000000603157223 */ /* 0x000fe20000010013 */
[----:B------:R-:W-:Y:S02]  /*2730*/  VIADD R19, R9, 0xffffffc0 ;  /* 0xffffffc009137836 */ /* 0x000fe40000000000 */
[----:B------:R-:W-:Y:S01]  /*2740*/  FSEL R6, R27, R20, P0 ;  /* 0x000000141b067208 */ /* 0x000fe20000000000 */
[C---:B------:R-:W-:Y:S01]  /*2750*/  FFMA.FTZ R26, R3.reuse, R21, R26 ;  /* 0x00000015031a7223 */ /* 0x040fe2000001001a */
[----:B------:R-:W-:Y:S01]  /*2760*/  FFMA.FTZ R3, R3, R14, RZ ;  /* 0x0000000e03037223 */ /* 0x000fe200000100ff */
[----:B------:R-:W-:Y:S02]  /*2770*/  LEA.HI R22, R19, R19, RZ, 0x1 ;  /* 0x0000001313167211 */ /* 0x000fe400078f08ff */
[----:B------:R-:W-:Y:S01]  /*2780*/  FFMA.FTZ R15, R6, -0.69314718246459960938, R15 ;  /* 0xbf317218060f7823 */ /* 0x000fe2000001000f */
[----:B------:R-:W-:Y:S01]  /*2790*/  FFMA.FTZ R3, R3, R26, R14 ;  /* 0x0000001a03037223 */ /* 0x000fe2000001000e */
[----:B------:R-:W-:-:S02]  /*27a0*/  SHF.R.S32.HI R20, RZ, 0x1, R22 ;  /* 0x00000001ff147819 */ /* 0x000fc40000011416 */
[----:B------:R-:W-:Y:S01]  /*27b0*/  SHF.R.S32.HI R27, RZ, 0x1f, R22 ;  /* 0x0000001fff1b7819 */ /* 0x000fe20000011416 */
[C---:B------:R-:W-:Y:S01]  /*27c0*/  FFMA.FTZ R15, R6.reuse, 1.9046542121259335545e-09, R15 ;  /* 0x3102e308060f7823 */ /* 0x040fe2000001000f */
[----:B------:R-:W-:Y:S02]  /*27d0*/  FADD R6, R6, 12583039 ;  /* 0x4b40007f06067421 */ /* 0x000fe40000000000 */
[----:B------:R-:W-:Y:S01]  /*27e0*/  LEA.HI R27, R27, R20, RZ, 0x5 ;  /* 0x000000141b1b7211 */ /* 0x000fe200078f28ff */
[----:B------:R-:W-:Y:S01]  /*27f0*/  FMUL R28, R15, 1.4426950216293334961 ;  /* 0x3fb8aa3b0f1c7820 */ /* 0x000fe20000400000 */
[----:B------:R-:W-:Y:S02]  /*2800*/  IMAD.SHL.U32 R29, R6, 0x800000, RZ ;  /* 0x00800000061d7824 */ /* 0x000fe400078e00ff */
[----:B------:R-:W-:Y:S01]  /*2810*/  LOP3.LUT R27, R27, 0x7fffffe0, RZ, 0xc0, !PT ;  /* 0x7fffffe01b1b7812 */ /* 0x000fe200078ec0ff */
[----:B------:R-:W0:Y:S03]  /*2820*/  MUFU.EX2 R22, R28 ;  /* 0x0000001c00167308 */ /* 0x000e260000000800 */
[----:B------:R-:W-:-:S05]  /*2830*/  IADD3 R21, R20, -R27, RZ ;  /* 0x8000001b14157210 */ /* 0x000fca0007ffe0ff */
[----:B------:R-:W-:-:S05]  /*2840*/  IMAD.SHL.U32 R21, R21, 0x2, RZ ;  /* 0x0000000215157824 */ /* 0x000fca00078e00ff */
[----:B------:R-:W-:Y:S01]  /*2850*/  I2FP.F32.S32 R15, R21 ;  /* 0x00000015000f7245 */ /* 0x000fe20000201400 */
[----:B0-----:R-:W-:-:S04]  /*2860*/  FMUL R22, R29, R22 ;  /* 0x000000161d167220 */ /* 0x001fc80000400000 */
[----:B------:R-:W-:Y:S01]  /*2870*/  FMUL R27, R15, 0.5 ;  /* 0x3f0000000f1b7820 */ /* 0x000fe20000400000 */
[----:B------:R-:W-:-:S03]  /*2880*/  FSETP.NEU.AND P1, PT, R22, +INF , PT ;  /* 0x7f8000001600780b */ /* 0x000fc60003f2d000 */
[----:B------:R-:W0:Y:S10]  /*2890*/  FRND.TRUNC R15, R27 ;  /* 0x0000001b000f7307 */ /* 0x000e34000020d000 */
[----:B------:R-:W-:Y:S01]  /*28a0*/  @P1 FADD.FTZ R26, R24, -R25 ;  /* 0x80000019181a1221 */ /* 0x000fe20000010000 */
[----:B0-----:R-:W-:-:S03]  /*28b0*/  FADD R15, R15, R15 ;  /* 0x0000000f0f0f7221 */ /* 0x001fc60000000000 */
[----:B------:R-:W-:Y:S01]  /*28c0*/  @P1 FADD.FTZ R29, R23, R26 ;  /* 0x0000001a171d1221 */ /* 0x000fe20000010000 */
[----:B------:R-:W-:Y:S02]  /*28d0*/  IMAD.MOV.U32 R23, RZ, RZ, 0x7f800000 ;  /* 0x7f800000ff177424 */ /* 0x000fe400078e00ff */
[----:B------:R-:W-:-:S04]  /*28e0*/  FMUL R15, R15, 0.015625 ;  /* 0x3c8000000f0f7820 */ /* 0x000fc80000400000 */
[C---:B------:R-:W-:Y:S01]  /*28f0*/  FADD.FTZ R14, |R15|.reuse, -RZ ;  /* 0x800000ff0f0e7221 */ /* 0x040fe20000010200 */
[----:B------:R-:W-:-:S04]  /*2900*/  FMUL R6, R15, 0.0001220703125 ;  /* 0x390000000f067820 */ /* 0x000fc80000400000 */
[----:B------:R-:W-:-:S04]  /*2910*/  FSETP.GT.AND P0, PT, R14, 9.99999979021476795361e+33, PT ;  /* 0x77f684df0e00780b */ /* 0x000fc80003f04000 */
[----:B------:R-:W-:Y:S02]  /*2920*/  FSEL R6, R6, R15, P0 ;  /* 0x0000000f06067208 */ /* 0x000fe40000000000 */
[----:B------:R-:W-:-:S03]  /*2930*/  ISETP.NE.OR P0, PT, R25, 0x42b17218, !P1 ;  /* 0x42b172181900780c */ /* 0x000fc60004f05670 */
[----:B------:R-:W-:-:S04]  /*2940*/  FMUL.FTZ R24, R11, R6 ;  /* 0x000000060b187220 */ /* 0x000fc80000410000 */
[----:B------:R-:W-:-:S04]  /*2950*/  FFMA.FTZ R25, R11, R6, -R24 ;  /* 0x000000060b197223 */ /* 0x000fc80000010818 */
[----:B------:R-:W-:Y:S02]  /*2960*/  FFMA.FTZ R6, R12, R6, R25 ;  /* 0x000000060c067223 */ /* 0x000fe40000010019 */
[----:B------:R-:W-:Y:S02]  /*2970*/  @!P0 FADD R29, R29, 7.62939453125e-06 ;  /* 0x370000001d1d8421 */ /* 0x000fe40000000000 */
[----:B------:R-:W-:Y:S01]  /*2980*/  FFMA.FTZ R27, RZ, R11, R6 ;  /* 0x0000000bff1b7223 */ /* 0x000fe20000010006 */
[----:B------:R-:W-:Y:S01]  /*2990*/  FADD R6, R16, 10000 ;  /* 0x461c400010067421 */ /* 0x000fe20000000000 */
[----:B------:R-:W-:Y:S02]  /*29a0*/  @P1 FFMA.FTZ R23, R22, R29, R22 ;  /* 0x0000001d16171223 */ /* 0x000fe40000010016 */
[----:B------:R-:W-:-:S05]  /*29b0*/  FADD.FTZ R25, R24, R27 ;  /* 0x0000001b18197221 */ /* 0x000fca0000010000 */
[----:B------:R-:W-:-:S04]  /*29c0*/  ISETP.NE.AND P0, PT, R25, 0x42b17218, PT ;  /* 0x42b172181900780c */ /* 0x000fc80003f05270 */
[----:B------:R-:W-:Y:S02]  /*29d0*/  FSEL R29, R25, 88.72283172607421875, P0 ;  /* 0x42b17217191d7808 */ /* 0x000fe40000000000 */
[----:B------:R-:W-:-:S03]  /*29e0*/  ISETP.GE.AND P0, PT, R6, 0x7f800000, PT ;  /* 0x7f8000000600780c */ /* 0x000fc60003f06270 */
[----:B------:R-:W-:-:S06]  /*29f0*/  FMUL.FTZ R6, R29, 1.4426950216293334961 ;  /* 0x3fb8aa3b1d067820 */ /* 0x000fcc0000410000 */
[----:B------:R-:W0:Y:S04]  /*2a00*/  FRND.TRUNC R6, R6 ;  /* 0x0000000600067307 */ /* 0x000e28000020d000 */
[----:B------:R-:W-:Y:S05]  /*2a10*/  @!P0 BRA `(.L_x_21) ;  /* 0x0000000000188947 */ /* 0x000fea0003800000 */
[----:B------:R-:W-:-:S13]  /*2a20*/  FSETP.NAN.FTZ.AND P0, PT, |R17|, |R17|, PT ;  /* 0x400000111100720b */ /* 0x000fda0003f18200 */
[----:B------:R-:W-:Y:S01]  /*2a30*/  @P0 FADD R23, R17, 10000 ;  /* 0x461c400011170421 */ /* 0x000fe20000000000 */
[----:B------:R-:W-:Y:S06]  /*2a40*/  @P0 BRA `(.L_x_21) ;  /* 0x00000000000c0947 */ /* 0x000fec0003800000 */
[----:B------:R-:W-:-:S13]  /*2a50*/  FSETP.NEU.AND P0, PT, R16, +INF , PT ;  /* 0x7f8000001000780b */ /* 0x000fda0003f0d000 */
[----:B------:R-:W-:-:S04]  /*2a60*/  @!P0 FSETP.GEU.AND P1, PT, R17, RZ, PT ;  /* 0x000000ff1100820b */ /* 0x000fc80003f2e000 */
[----:B------:R-:W-:-:S09]  /*2a70*/  @!P0 SEL R23, RZ, 0x7f800000, !P1 ;  /* 0x7f800000ff178807 */ /* 0x000fd20004800000 */
.L_x_21:
[----:B------:R-:W-:Y:S05]  /*2a80*/  BSYNC B0 ;  /* 0x0000000000007941 */ /* 0x000fea0003800000 */
.L_x_20:
[----:B0-----:R-:W-:Y:S01]  /*2a90*/  FADD.FTZ R16, |R6|, -RZ ;  /* 0x800000ff06107221 */ /* 0x001fe20000010200 */
[----:B------:R-:W-:Y:S01]  /*2aa0*/  VIADD R5, R5, 0x1 ;  /* 0x0000000105057836 */ /* 0x000fe20000000000 */
[----:B------:R-:W-:Y:S03]  /*2ab0*/  BSSY B0, `(.L_x_22) ;  /* 0x0000034000007945 */ /* 0x000fe60003800000 */
[----:B------:R-:W-:Y:S02]  /*2ac0*/  FSETP.GT.AND P0, PT, R16, 126, PT ;  /* 0x42fc00001000780b */ /* 0x000fe40003f04000 */
[----:B------:R-:W-:-:S04]  /*2ad0*/  LOP3.LUT R16, R13, 0x80000000, R6, 0xb8, !PT ;  /* 0x800000000d107812 */ /* 0x000fc800078eb806 */
[----:B------:R-:W-:Y:S02]  /*2ae0*/  FSEL R6, R16, R6, P0 ;  /* 0x0000000610067208 */ /* 0x000fe40000000000 */
[----:B------:R-:W-:Y:S02]  /*2af0*/  FSETP.NEU.AND P0, PT, R17, RZ, PT ;  /* 0x000000ff1100720b */ /* 0x000fe40003f0d000 */
[----:B------:R-:W-:Y:S01]  /*2b00*/  SHF.R.S32.HI R16, RZ, 0x7, R4 ;  /* 0x00000007ff107819 */ /* 0x000fe20000011404 */
[----:B------:R-:W-:Y:S01]  /*2b10*/  FFMA.FTZ R29, R6, -0.69314718246459960938, R29 ;  /* 0xbf317218061d7823 */ /* 0x000fe2000001001d */
[----:B------:R-:W-:Y:S02]  /*2b20*/  FSEL R17, R23, 1, P0 ;  /* 0x3f80000017117808 */ /* 0x000fe40000000000 */
[----:B------:R-:W-:Y:S01]  /*2b30*/  LEA.HI R22, R16, R16, RZ, 0x2 ;  /* 0x0000001010167211 */ /* 0x000fe200078f10ff */
[C---:B------:R-:W-:Y:S01]  /*2b40*/  FFMA.FTZ R29, R6.reuse, 1.9046542121259335545e-09, R29 ;  /* 0x3102e308061d7823 */ /* 0x040fe2000001001d */
[C---:B------:R-:W-:Y:S01]  /*2b50*/  FSETP.GT.AND P0, PT, |R17|.reuse, 8.50705917302346158658e+37, PT ;  /* 0x7e8000001100780b */ /* 0x040fe20003f04200 */
[----:B------:R-:W-:Y:S01]  /*2b60*/  FADD R6, R6, 12583039 ;  /* 0x4b40007f06067421 */ /* 0x000fe20000000000 */
[----:B------:R-:W-:Y:S01]  /*2b70*/  FSETP.GEU.AND P2, PT, |R17|, 1.175494350822287508e-38, PT ;  /* 0x008000001100780b */ /* 0x000fe20003f4e200 */
[----:B------:R-:W-:Y:S01]  /*2b80*/  FMUL R29, R29, 1.4426950216293334961 ;  /* 0x3fb8aa3b1d1d7820 */ /* 0x000fe20000400000 */
[----:B------:R-:W-:-:S03]  /*2b90*/  LOP3.LUT R23, R22, 0xfffffffc, RZ, 0xc0, !PT ;  /* 0xfffffffc16177812 */ /* 0x000fc600078ec0ff */
[----:B------:R-:W0:Y:S01]  /*2ba0*/  MUFU.EX2 R4, R29 ;  /* 0x0000001d00047308 */ /* 0x000e220000000800 */
[----:B------:R-:W-:Y:S02]  /*2bb0*/  IADD3 R22, R16, 0x1, -R23 ;  /* 0x0000000110167810 */ /* 0x000fe40007ffe817 */
[----:B------:R-:W-:Y:S02]  /*2bc0*/  SHF.L.U32 R23, R6, 0x17, RZ ;  /* 0x0000001706177819 */ /* 0x000fe400000006ff */
[----:B------:R-:W-:Y:S01]  /*2bd0*/  I2FP.F32.S32 R22, R22 ;  /* 0x0000001600167245 */ /* 0x000fe20000201400 */
[----:B------:R-:W-:-:S04]  /*2be0*/  @P0 FMUL R17, R17, 0.25 ;  /* 0x3e80000011110820 */ /* 0x000fc80000400000 */
[----:B------:R-:W-:-:S04]  /*2bf0*/  @!P2 FMUL R17, R17, 16777216 ;  /* 0x4b8000001111a820 */ /* 0x000fc80000400000 */
[----:B------:R-:W1:Y:S01]  /*2c00*/  MUFU.RCP R16, R17 ;  /* 0x0000001100107308 */ /* 0x000e620000001000 */
[----:B0-----:R-:W-:Y:S01]  /*2c10*/  FMUL R4, R23, R4 ;  /* 0x0000000417047220 */ /* 0x001fe20000400000 */
[----:B------:R-:W-:-:S04]  /*2c20*/  FMUL R23, R22, 0.25 ;  /* 0x3e80000016177820 */ /* 0x000fc80000400000 */
[----:B------:R-:W-:Y:S02]  /*2c30*/  FSETP.NEU.AND P1, PT, R4, +INF , PT ;  /* 0x7f8000000400780b */ /* 0x000fe40003f2d000 */
[----:B------:R-:W-:Y:S02]  /*2c40*/  FSEL R29, R23, R22, P0 ;  /* 0x00000016171d7208 */ /* 0x000fe40000000000 */
[----:B------:R-:W-:-:S03]  /*2c50*/  ISETP.NE.OR P0, PT, R25, 0x42b17218, !P1 ;  /* 0x42b172181900780c */ /* 0x000fc60004f05670 */
[----:B------:R-:W-:-:S04]  /*2c60*/  @!P2 FMUL R29, R29, 16777216 ;  /* 0x4b8000001d1da820 */ /* 0x000fc80000400000 */
[----:B-1----:R-:W-:Y:S02]  /*2c70*/  FMUL R16, R16, R29 ;  /* 0x0000001d10107220 */ /* 0x002fe40000400000 */
[----:B------:R-:W-:Y:S01]  /*2c80*/  @P1 FADD.FTZ R24, R24, -R25 ;  /* 0x8000001918181221 */ /* 0x000fe20000010000 */
[----:B------:R-:W-:Y:S02]  /*2c90*/  IMAD.MOV.U32 R25, RZ, RZ, 0x7f800000 ;  /* 0x7f800000ff197424 */ /* 0x000fe400078e00ff */
[C---:B------:R-:W-:Y:S01]  /*2ca0*/  FMUL R6, R16.reuse, 0.63661974668502807617 ;  /* 0x3f22f98310067820 */ /* 0x040fe20000400000 */
[----:B------:R-:W-:Y:S01]  /*2cb0*/  FADD.FTZ R17, |R16|, -RZ ;  /* 0x800000ff10117221 */ /* 0x000fe20000010200 */
[----:B------:R-:W-:-:S04]  /*2cc0*/  @P1 FADD.FTZ R27, R27, R24 ;  /* 0x000000181b1b1221 */ /* 0x000fc80000010000 */
[----:B------:R-:W-:Y:S01]  /*2cd0*/  @!P0 FADD R27, R27, 7.62939453125e-06 ;  /* 0x370000001b1b8421 */ /* 0x000fe20000000000 */
[----:B------:R-:W0:Y:S01]  /*2ce0*/  F2I.FTZ.NTZ R6, R6 ;  /* 0x0000000600067305 */ /* 0x000e220000213100 */
[----:B------:R-:W-:Y:S02]  /*2cf0*/  LOP3.LUT P0, RZ, R5, 0x2, RZ, 0xc0, !PT ;  /* 0x0000000205ff7812 */ /* 0x000fe4000780c0ff */
[----:B------:R-:W-:Y:S01]  /*2d00*/  @P1 FFMA.FTZ R25, R4, R27, R4 ;  /* 0x0000001b04191223 */ /* 0x000fe20000010004 */
[----:B------:R-:W-:Y:S01]  /*2d10*/  FADD R4, R14, 10000 ;  /* 0x461c40000e047421 */ /* 0x000fe20000000000 */
[----:B------:R-:W-:Y:S02]  /*2d20*/  FSETP.NEU.AND P1, PT, R15, RZ, PT ;  /* 0x000000ff0f00720b */ /* 0x000fe40003f2d000 */
[----:B------:R-:W-:Y:S02]  /*2d30*/  FSETP.GE.AND P2, PT, R17, 105615, PT ;  /* 0x47ce47801100780b */ /* 0x000fe40003f46000 */
[----:B------:R-:W-:-:S02]  /*2d40*/  ISETP.GE.AND P3, PT, R4, 0x7f800000, PT ;  /* 0x7f8000000400780c */ /* 0x000fc40003f66270 */
[----:B0-----:R-:W-:-:S05]  /*2d50*/  I2FP.F32.S32 R5, R6 ;  /* 0x0000000600057245 */ /* 0x001fca0000201400 */
[----:B------:R-:W-:-:S04]  /*2d60*/  FFMA.FTZ R4, R5, -1.5707962512969970703, R16 ;  /* 0xbfc90fda05047823 */ /* 0x000fc80000010010 */
[----:B------:R-:W-:Y:S02]  /*2d70*/  FFMA.FTZ R4, R5, -7.5497894158615963534e-08, R4 ;  /* 0xb3a2216805047823 */ /* 0x000fe40000010004 */
[----:B------:R-:W-:Y:S05]  /*2d80*/  @!P3 BRA `(.L_x_23) ;  /* 0x000000000018b947 */ /* 0x000fea0003800000 */
[----:B------:R-:W-:-:S13]  /*2d90*/  FSETP.NAN.FTZ.AND P3, PT, |R15|, |R15|, PT ;  /* 0x4000000f0f00720b */ /* 0x000fda0003f78200 */
[----:B------:R-:W-:Y:S01]  /*2da0*/  @P3 FADD R25, R15, 10000 ;  /* 0x461c40000f193421 */ /* 0x000fe20000000000 */
[----:B------:R-:W-:Y:S06]  /*2db0*/  @P3 BRA `(.L_x_23) ;  /* 0x00000000000c3947 */ /* 0x000fec0003800000 */
[----:B------:R-:W-:-:S13]  /*2dc0*/  FSETP.NEU.AND P3, PT, R14, +INF , PT ;  /* 0x7f8000000e00780b */ /* 0x000fda0003f6d000 */
[----:B------:R-:W-:-:S04]  /*2dd0*/  @!P3 FSETP.GEU.AND P4, PT, R15, RZ, PT ;  /* 0x000000ff0f00b20b */ /* 0x000fc80003f8e000 */
[----:B------:R-:W-:-:S09]  /*2de0*/  @!P3 SEL R25, RZ, 0x7f800000, !P4 ;  /* 0x7f800000ff19b807 */ /* 0x000fd20006000000 */
.L_x_23:
[----:B------:R-:W-:Y:S05]  /*2df0*/  BSYNC B0 ;  /* 0x0000000000007941 */ /* 0x000fea0003800000 */
.L_x_22:
[----:B------:R-:W-:Y:S01]  /*2e00*/  BSSY B0, `(.L_x_24) ;  /* 0x000003f000007945 */ /* 0x000fe20003800000 */
[----:B------:R-:W-:Y:S01]  /*2e10*/  FFMA.FTZ R5, R5, -5.3903029534742383927e-15, R4 ;  /* 0xa7c234c505057823 */ /* 0x000fe20000010004 */
[----:B------:R-:W-:Y:S01]  /*2e20*/  @P0 FFMA.FTZ R3, R3, -1, RZ ;  /* 0xbf80000003030823 */ /* 0x000fe200000100ff */
[----:B------:R-:W-:Y:S01]  /*2e30*/  FSEL R25, R25, 1, P1 ;  /* 0x3f80000019197808 */ /* 0x000fe20000800000 */
[----:B------:R-:W-:Y:S06]  /*2e40*/  @!P2 BRA `(.L_x_25) ;  /* 0x0000000000e8a947 */ /* 0x000fec0003800000 */
[----:B------:R-:W-:-:S13]  /*2e50*/  FSETP.NEU.AND P0, PT, R17, +INF , PT ;  /* 0x7f8000001100780b */ /* 0x000fda0003f0d000 */
[----:B------:R-:W-:Y:S01]  /*2e60*/  @!P0 FMUL.FTZ R5, RZ, R16 ;  /* 0x00000010ff058220 */ /* 0x000fe20000410000 */
[----:B------:R-:W-:Y:S01]  /*2e70*/  @!P0 IMAD.MOV.U32 R6, RZ, RZ, RZ ;  /* 0x000000ffff068224 */ /* 0x000fe200078e00ff */
[----:B------:R-:W-:Y:S06]  /*2e80*/  @!P0 BRA `(.L_x_25) ;  /* 0x0000000000d88947 */ /* 0x000fec0003800000 */
[----:B------:R-:W-:Y:S01]  /*2e90*/  SHF.R.U32.HI R24, RZ, 0x17, R16 ;  /* 0x00000017ff187819 */ /* 0x000fe20000011610 */
[----:B------:R-:W-:Y:S01]  /*2ea0*/  IMAD.MOV.U32 R15, RZ, RZ, RZ ;  /* 0x000000ffff0f7224 */ /* 0x000fe200078e00ff */
[----:B------:R-:W-:Y:S02]  /*2eb0*/  SHF.L.U32 R28, R16, 0x8, RZ ;  /* 0x00000008101c7819 */ /* 0x000fe400000006ff */
[----:B------:R-:W-:Y:S02]  /*2ec0*/  CS2R R26, SRZ ;  /* 0x00000000001a7805 */ /* 0x000fe4000001ff00 */
[----:B------:R-:W-:Y:S01]  /*2ed0*/  LOP3.LUT R4, R24, 0xe0, RZ, 0xc0, !PT ;  /* 0x000000e018047812 */ /* 0x000fe200078ec0ff */
[----:B------:R-:W-:Y:S01]  /*2ee0*/  IMAD.MOV.U32 R17, RZ, RZ, R1 ;  /* 0x000000ffff117224 */ /* 0x000fe200078e0001 */
[----:B------:R-:W-:Y:S01]  /*2ef0*/  LOP3.LUT R28, R28, 0x80000000, RZ, 0xfc, !PT ;  /* 0x800000001c1c7812 */ /* 0x000fe200078efcff */
[----:B------:R-:W-:Y:S02]  /*2f00*/  ULDC.64 UR6, c[0x4][0x8] ;  /* 0x0100020000067ab9 */ /* 0x000fe40000000a00 */
[----:B------:R-:W-:-:S05]  /*2f10*/  VIADD R4, R4, 0xffffff80 ;  /* 0xffffff8004047836 */ /* 0x000fca0000000000 */
[----:B------:R-:W-:-:S07]  /*2f20*/  SHF.R.U32.HI R6, RZ, 0x5, R4 ;  /* 0x00000005ff067819 */ /* 0x000fce0000011604 */
.L_x_26:
[----:B------:R-:W-:-:S04]  /*2f30*/  IADD3 R4, P0, R27, UR6, RZ ;  /* 0x000000061b047c10 */ /* 0x000fc8000ff1e0ff */
[----:B------:R-:W-:-:S06]  /*2f40*/  IADD3.X R5, R26, UR7, RZ, P0, !PT ;  /* 0x000000071a057c10 */ /* 0x000fcc00087fe4ff */
[----:B------:R-:W2:Y:S01]  /*2f50*/  LDG.E.CONSTANT R5, desc[UR4][R4.64] ;  /* 0x0000000404057981 */ /* 0x000ea2000c1e9900 */
[----:B------:R-:W-:Y:S02]  /*2f60*/  IADD3 R27, P1, R27, 0x4, RZ ;  /* 0x000000041b1b7810 */ /* 0x000fe40007f3e0ff */
[----:B------:R-:W-:Y:S01]  /*2f70*/  MOV R14, R15 ;  /* 0x0000000f000e7202 */ /* 0x000fe20000000f00 */
[----:B------:R-:W-:Y:S01]  /*2f80*/  IMAD.MOV.U32 R15, RZ, RZ, RZ ;  /* 0x000000ffff0f7224 */ /* 0x000fe200078e00ff */
[----:B------:R-:W-:Y:S01]  /*2f90*/  ISETP.NE.U32.AND P0, PT, R27, 0x18, PT ;  /* 0x000000181b00780c */ /* 0x000fe20003f05070 */
[----:B------:R-:W-:-:S05]  /*2fa0*/  IMAD.X R26, RZ, RZ, R26, P1 ;  /* 0x000000ffff1a7224 */ /* 0x000fca00008e061a */
[----:B------:R-:W-:Y:S01]  /*2fb0*/  ISETP.NE.AND.EX P0, PT, R26, RZ, PT, P0 ;  /* 0x000000ff1a00720c */ /* 0x000fe20003f05300 */
[----:B--2---:R-:W-:-:S05]  /*2fc0*/  IMAD.WIDE.U32 R14, R28, R5, R14 ;  /* 0x000000051c0e7225 */ /* 0x004fca00078e000e */
[----:B------:R0:W-:Y:S02]  /*2fd0*/  STL [R17], R14 ;  /* 0x0000000e11007387 */ /* 0x0001e40000100800 */
[----:B0-----:R-:W-:-:S05]  /*2fe0*/  VIADD R17, R17, 0x4 ;  /* 0x0000000411117836 */ /* 0x001fca0000000000 */
        /* <DEDUP_REMOVED lines=13> */
[----:B------:R-:W-:Y:S02]  /*30c0*/  @P0 SHF.L.U32 R4, R5, R26, RZ ;  /* 0x0000001a05040219 */ /* 0x000fe400000006ff */
[----:B------:R-:W-:-:S03]  /*30d0*/  @P0 IADD3 R6, R14, R17, RZ ;  /* 0x000000110e060210 */ /* 0x000fc60007ffe0ff */
[----:B------:R-:W-:-:S05]  /*30e0*/  @P0 IMAD.IADD R5, R4, 0x1, R27 ;  /* 0x0000000104050824 */ /* 0x000fca00078e021b */
[C---:B------:R-:W-:Y:S01]  /*30f0*/  SHF.L.W.U32.HI R17, R5.reuse, 0x2, R6 ;  /* 0x0000000205117819 */ /* 0x040fe20000010e06 */
[----:B------:R-:W-:-:S03]  /*3100*/  IMAD.SHL.U32 R5, R5, 0x4, RZ ;  /* 0x0000000405057824 */ /* 0x000fc600078e00ff */
[----:B------:R-:W-:-:S04]  /*3110*/  SHF.R.S32.HI R14, RZ, 0x1f, R17 ;  /* 0x0000001fff0e7819 */ /* 0x000fc80000011411 */
[C---:B------:R-:W-:Y:S02]  /*3120*/  LOP3.LUT R4, R14.reuse, R5, RZ, 0x3c, !PT ;  /* 0x000000050e047212 */ /* 0x040fe400078e3cff */
[----:B------:R-:W-:-:S06]  /*3130*/  LOP3.LUT R5, R14, R17, RZ, 0x3c, !PT ;  /* 0x000000110e057212 */ /* 0x000fcc00078e3cff */
[----:B------:R-:W0:Y:S01]  /*3140*/  I2F.F64.S64 R4, R4 ;  /* 0x0000000400047312 */ /* 0x000e220000301c00 */
[----:B------:R-:W-:Y:S02]  /*3150*/  SHF.R.U32.HI R6, RZ, 0x1e, R6 ;  /* 0x0000001eff067819 */ /* 0x000fe40000011606 */
[----:B------:R-:W-:Y:S01]  /*3160*/  ISETP.GE.AND P0, PT, R16, RZ, PT ;  /* 0x000000ff1000720c */ /* 0x000fe20003f06270 */
[----:B0-----:R-:W-:Y:S01]  /*3170*/  DMUL R14, R4, UR6 ;  /* 0x00000006040e7c28 */ /* 0x001fe20008000000 */
[C---:B------:R-:W-:Y:S02]  /*3180*/  LOP3.LUT R16, R17.reuse, R16, RZ, 0x3c, !PT ;  /* 0x0000001011107212 */ /* 0x040fe400078e3cff */
[----:B------:R-:W-:-:S07]  /*3190*/  LEA.HI R6, R17, R6, RZ, 0x1 ;  /* 0x0000000611067211 */ /* 0x000fce00078f08ff */
[----:B------:R-:W0:Y:S01]  /*31a0*/  F2F.F32.F64 R14, R14 ;  /* 0x0000000e000e7310 */ /* 0x000e220000301000 */
[----:B------:R-:W-:Y:S01]  /*31b0*/  ISETP.GE.AND P1, PT, R16, RZ, PT ;  /* 0x000000ff1000720c */ /* 0x000fe20003f26270 */
[----:B------:R-:W-:-:S05]  /*31c0*/  IMAD.MOV R16, RZ, RZ, -R6 ;  /* 0x000000ffff107224 */ /* 0x000fca00078e0a06 */
[----:B------:R-:W-:Y:S02]  /*31d0*/  @!P0 MOV R6, R16 ;  /* 0x0000001000068202 */ /* 0x000fe40000000f00 */
[----:B0-----:R-:W-:-:S07]  /*31e0*/  FSEL R5, -R14, R14, !P1 ;  /* 0x0000000e0e057208 */ /* 0x001fce0004800100 */
.L_x_25:
[----:B------:R-:W-:Y:S05]  /*31f0*/  BSYNC B0 ;  /* 0x0000000000007941 */ /* 0x000fea0003800000 */
.L_x_24:
[C---:B------:R-:W-:Y:S01]  /*3200*/  FSETP.GT.AND P0, PT, |R25|.reuse, 8.50705917302346158658e+37, PT ;  /* 0x7e8000001900780b */ /* 0x040fe20003f04200 */
[----:B------:R-:W-:Y:S01]  /*3210*/  IMAD.MOV.U32 R14, RZ, RZ, 0x3c0885e4 ;  /* 0x3c0885e4ff0e7424 */ /* 0x000fe200078e00ff */
[----:B------:R-:W-:Y:S01]  /*3220*/  FSETP.GEU.AND P1, PT, |R25|, 1.175494350822287508e-38, PT ;  /* 0x008000001900780b */ /* 0x000fe20003f2e200 */
[----:B------:R-:W-:Y:S01]  /*3230*/  BSSY B0, `(.L_x_27) ;  /* 0x000005a000007945 */ /* 0x000fe20003800000 */
[----:B------:R-:W-:Y:S02]  /*3240*/  FSEL R15, R23, R22, P0 ;  /* 0x00000016170f7208 */ /* 0x000fe40000000000 */
[----:B------:R-:W-:-:S07]  /*3250*/  LOP3.LUT R4, R6, 0x1, RZ, 0xc0, !PT ;  /* 0x0000000106047812 */ /* 0x000fce00078ec0ff */
[----:B------:R-:W-:Y:S01]  /*3260*/  @P0 FMUL R25, R25, 0.25 ;  /* 0x3e80000019190820 */ /* 0x000fe20000400000 */
[----:B------:R-:W-:Y:S01]  /*3270*/  ISETP.NE.U32.AND P0, PT, R4, 0x1, PT ;  /* 0x000000010400780c */ /* 0x000fe20003f05070 */
[----:B------:R-:W-:Y:S01]  /*3280*/  @!P1 FMUL R15, R15, 16777216 ;  /* 0x4b8000000f0f9820 */ /* 0x000fe20000400000 */
[----:B------:R-:W-:Y:S01]  /*3290*/  FMUL.FTZ R4, R5, R5 ;  /* 0x0000000505047220 */ /* 0x000fe20000410000 */
[----:B------:R-:W-:Y:S01]  /*32a0*/  @!P1 FMUL R25, R25, 16777216 ;  /* 0x4b80000019199820 */ /* 0x000fe20000400000 */
[----:B------:R-:W-:Y:S02]  /*32b0*/  LOP3.LUT P1, RZ, R6, 0x2, RZ, 0xc0, !PT ;  /* 0x0000000206ff7812 */ /* 0x000fe4000782c0ff */
[----:B------:R-:W-:Y:S01]  /*32c0*/  FSEL R5, R5, 1, P0 ;  /* 0x3f80000005057808 */ /* 0x000fe20000000000 */
[----:B------:R-:W0:Y:S04]  /*32d0*/  MUFU.RCP R24, R25 ;  /* 0x0000001900187308 */ /* 0x000e280000001000 */
[----:B------:R-:W-:-:S02]  /*32e0*/  FFMA.FTZ R16, R4, R5, RZ ;  /* 0x0000000504107223 */ /* 0x000fc400000100ff */
[----:B------:R-:W-:Y:S01]  /*32f0*/  @!P0 IMAD.MOV.U32 R17, RZ, RZ, 0x37cbac00 ;  /* 0x37cbac00ff118424 */ /* 0x000fe200078e00ff */
[----:B------:R-:W-:Y:S01]  /*3300*/  @!P0 MOV R14, 0x3d2aaabb ;  /* 0x3d2aaabb000e8802 */ /* 0x000fe20000000f00 */
[----:B0-----:R-:W-:Y:S01]  /*3310*/  FMUL R24, R24, R15 ;  /* 0x0000000f18187220 */ /* 0x001fe20000400000 */
[----:B------:R-:W-:Y:S02]  /*3320*/  IMAD.MOV.U32 R15, RZ, RZ, -0x46b2bead ;  /* 0xb94d4153ff0f7424 */ /* 0x000fe400078e00ff */
[----:B------:R-:W-:Y:S01]  /*3330*/  @!P0 FFMA.FTZ R15, R4, R17, -0.0013887860113754868507 ;  /* 0xbab607ed040f8423 */ /* 0x000fe20000010011 */
[----:B------:R-:W-:Y:S02]  /*3340*/  IMAD.MOV.U32 R17, RZ, RZ, -0x41d55558 ;  /* 0xbe2aaaa8ff117424 */ /* 0x000fe400078e00ff */
[C---:B------:R-:W-:Y:S01]  /*3350*/  FMUL R26, R24.reuse, 0.63661974668502807617 ;  /* 0x3f22f983181a7820 */ /* 0x040fe20000400000 */
[----:B------:R-:W-:Y:S01]  /*3360*/  FADD.FTZ R6, |R24|, -RZ ;  /* 0x800000ff18067221 */ /* 0x000fe20000010200 */
[----:B------:R-:W-:-:S02]  /*3370*/  @!P0 IMAD.MOV.U32 R17, RZ, RZ, -0x41000001 ;  /* 0xbeffffffff118424 */ /* 0x000fc400078e00ff */
[----:B------:R-:W-:Y:S02]  /*3380*/  FFMA.FTZ R14, R4, R15, R14 ;  /* 0x0000000f040e7223 */ /* 0x000fe4000001000e */
[----:B------:R-:W0:Y:S01]  /*3390*/  F2I.FTZ.NTZ R26, R26 ;  /* 0x0000001a001a7305 */ /* 0x000e220000213100 */
[----:B------:R-:W-:Y:S01]  /*33a0*/  FSETP.GE.AND P0, PT, R6, 105615, PT ;  /* 0x47ce47800600780b */ /* 0x000fe20003f06000 */
[----:B------:R-:W-:-:S04]  /*33b0*/  FFMA.FTZ R14, R4, R14, R17 ;  /* 0x0000000e040e7223 */ /* 0x000fc80000010011 */
        /* <DEDUP_REMOVED lines=16> */
[----:B------:R-:W-:Y:S01]  /*34c0*/  ULDC.64 UR6, c[0x4][0x8] ;  /* 0x0100020000067ab9 */ /* 0x000fe20000000a00 */
[----:B------:R-:W-:-:S03]  /*34d0*/  LOP3.LUT R28, R28, 0x80000000, RZ, 0xfc, !PT ;  /* 0x800000001c1c7812 */ /* 0x000fc600078efcff */
[----:B------:R-:W-:-:S05]  /*34e0*/  VIADD R4, R4, 0xffffff80 ;  /* 0xffffff8004047836 */ /* 0x000fca0000000000 */
[----:B------:R-:W-:Y:S01]  /*34f0*/  SHF.R.U32.HI R6, RZ, 0x5, R4 ;  /* 0x00000005ff067819 */ /* 0x000fe20000011604 */
[----:B------:R-:W-:-:S07]  /*3500*/  IMAD.MOV.U32 R4, RZ, RZ, R1 ;  /* 0x000000ffff047224 */ /* 0x000fce00078e0001 */
.L_x_29:
        /* <DEDUP_REMOVED lines=37> */
[C---:B------:R-:W-:Y:S02]  /*3760*/  LEA.HI R26, R25.reuse, R4, RZ, 0x1 ;  /* 0x00000004191a7211 */ /* 0x040fe400078f08ff */
[----:B------:R-:W-:-:S07]  /*3770*/  LOP3.LUT R24, R25, R24, RZ, 0x3c, !PT ;  /* 0x0000001819187212 */ /* 0x000fce00078e3cff */
[----:B------:R-:W0:Y:S01]  /*3780*/  F2F.F32.F64 R16, R16 ;  /* 0x0000001000107310 */ /* 0x000e220000301000 */
[----:B------:R-:W-:Y:S01]  /*3790*/  IMAD.MOV R4, RZ, RZ, -R26 ;  /* 0x000000ffff047224 */ /* 0x000fe200078e0a1a */
[----:B------:R-:W-:-:S04]  /*37a0*/  ISETP.GE.AND P1, PT, R24, RZ, PT ;  /* 0x000000ff1800720c */ /* 0x000fc80003f26270 */
[----:B------:R-:W-:Y:S02]  /*37b0*/  @!P0 MOV R26, R4 ;  /* 0x00000004001a8202 */ /* 0x000fe40000000f00 */
[----:B0-----:R-:W-:-:S07]  /*37c0*/  FSEL R27, -R16, R16, !P1 ;  /* 0x00000010101b7208 */ /* 0x001fce0004800100 */
.L_x_28:
[----:B------:R-:W-:Y:S05]  /*37d0*/  BSYNC B0 ;  /* 0x0000000000007941 */ /* 0x000fea0003800000 */
.L_x_27:
[----:B------:R-:W-:Y:S01]  /*37e0*/  VIADD R18, R18, 0x1 ;  /* 0x0000000112127836 */ /* 0x000fe20000000000 */
[----:B------:R-:W-:Y:S01]  /*37f0*/  LOP3.LUT R4, R26, 0x1, RZ, 0xc0, !PT ;  /* 0x000000011a047812 */ /* 0x000fe200078ec0ff */
[----:B------:R-:W-:Y:S01]  /*3800*/  IMAD.MOV.U32 R17, RZ, RZ, -0x46b2bead ;  /* 0xb94d4153ff117424 */ /* 0x000fe200078e00ff */
[----:B------:R-:W-:Y:S01]  /*3810*/  IADD3 R21, R21, 0x1, RZ ;  /* 0x0000000115157810 */ /* 0x000fe20007ffe0ff */
[----:B------:R-:W-:Y:S01]  /*3820*/  IMAD.MOV.U32 R6, RZ, RZ, 0x3c0885e4 ;  /* 0x3c0885e4ff067424 */ /* 0x000fe200078e00ff */
[----:B------:R-:W-:Y:S01]  /*3830*/  I2FP.F32.S32 R18, R18 ;  /* 0x0000001200127245 */ /* 0x000fe20000201400 */
[----:B------:R-:W-:Y:S01]  /*3840*/  BSSY B0, `(.L_x_30) ;  /* 0x000005b000007945 */ /* 0x000fe20003800000 */
[----:B------:R-:W-:Y:S01]  /*3850*/  ISETP.NE.U32.AND P1, PT, R4, 0x1, PT ;  /* 0x000000010400780c */ /* 0x000fe20003f25070 */
[C---:B------:R-:W-:Y:S02]  /*3860*/  FMUL.FTZ R4, R27.reuse, R27 ;  /* 0x0000001b1b047220 */ /* 0x040fe40000410000 */
[----:B------:R-:W-:Y:S01]  /*3870*/  FMUL R18, R18, 0.5 ;  /* 0x3f00000012127820 */ /* 0x000fe20000400000 */
[----:B------:R-:W-:-:S05]  /*3880*/  FSEL R27, R27, 1, P1 ;  /* 0x3f8000001b1b7808 */ /* 0x000fca0000800000 */
[----:B------:R-:W0:Y:S04]  /*3890*/  FRND.TRUNC R18, R18 ;  /* 0x0000001200127307 */ /* 0x000e28000020d000 */
[----:B------:R-:W-:Y:S01]  /*38a0*/  @!P1 MOV R29, 0x37cbac00 ;  /* 0x37cbac00001d9802 */ /* 0x000fe20000000f00 */
[----:B------:R-:W-:-:S04]  /*38b0*/  @!P1 IMAD.MOV.U32 R6, RZ, RZ, 0x3d2aaabb ;  /* 0x3d2aaabbff069424 */ /* 0x000fc800078e00ff */
[----:B------:R-:W-:Y:S01]  /*38c0*/  @!P1 FFMA.FTZ R17, R4, R29, -0.0013887860113754868507 ;  /* 0xbab607ed04119423 */ /* 0x000fe2000001001d */
[----:B0-----:R-:W-:-:S03]  /*38d0*/  FADD R14, R18, R18 ;  /* 0x00000012120e7221 */ /* 0x001fc60000000000 */
[----:B------:R-:W-:Y:S01]  /*38e0*/  FFMA.FTZ R18, R4, R17, R6 ;  /* 0x0000001104127223 */ /* 0x000fe20000010006 */
[----:B------:R-:W-:-:S04]  /*38f0*/  FMUL R14, R14, 0.015625 ;  /* 0x3c8000000e0e7820 */ /* 0x000fc80000400000 */
[C---:B------:R-:W-:Y:S01]  /*3900*/  FADD.FTZ R15, |R14|.reuse, -RZ ;  /* 0x800000ff0e0f7221 */ /* 0x040fe20000010200 */
[C---:B------:R-:W-:Y:S01]  /*3910*/  FMUL R25, R14.reuse, 0.0001220703125 ;  /* 0x390000000e197820 */ /* 0x040fe20000400000 */
[----:B------:R-:W-:-:S03]  /*3920*/  FSETP.NEU.AND P4, PT, R14, RZ, PT ;  /* 0x000000ff0e00720b */ /* 0x000fc60003f8d000 */
[----:B------:R-:W-:-:S04]  /*3930*/  FSETP.GT.AND P0, PT, R15, 9.99999979021476795361e+33, PT ;  /* 0x77f684df0f00780b */ /* 0x000fc80003f04000 */
[----:B------:R-:W-:-:S05]  /*3940*/  FSEL R25, R25, R14, P0 ;  /* 0x0000000e19197208 */ /* 0x000fca0000000000 */
[----:B------:R-:W-:-:S04]  /*3950*/  FMUL.FTZ R16, R11, R25 ;  /* 0x000000190b107220 */ /* 0x000fc80000410000 */
[----:B------:R-:W-:-:S04]  /*3960*/  FFMA.FTZ R17, R11, R25, -R16 ;  /* 0x000000190b117223 */ /* 0x000fc80000010810 */
[----:B------:R-:W-:Y:S01]  /*3970*/  FFMA.FTZ R6, R12, R25, R17 ;  /* 0x000000190c067223 */ /* 0x000fe20000010011 */
[----:B------:R-:W-:Y:S02]  /*3980*/  IMAD.MOV.U32 R25, RZ, RZ, -0x41d55558 ;  /* 0xbe2aaaa8ff197424 */ /* 0x000fe400078e00ff */
[----:B------:R-:W-:Y:S02]  /*3990*/  @!P1 IMAD.MOV.U32 R25, RZ, RZ, -0x41000001 ;  /* 0xbeffffffff199424 */ /* 0x000fe400078e00ff */
[----:B------:R-:W-:Y:S02]  /*39a0*/  FFMA.FTZ R17, RZ, R11, R6 ;  /* 0x0000000bff117223 */ /* 0x000fe40000010006 */
[----:B------:R-:W-:Y:S02]  /*39b0*/  FFMA.FTZ R18, R4, R18, R25 ;  /* 0x0000001204127223 */ /* 0x000fe40000010019 */
[----:B------:R-:W-:Y:S01]  /*39c0*/  FADD.FTZ R25, R16, R17 ;  /* 0x0000001110197221 */ /* 0x000fe20000010000 */
[----:B------:R-:W-:-:S04]  /*39d0*/  FFMA.FTZ R4, R4, R27, RZ ;  /* 0x0000001b04047223 */ /* 0x000fc800000100ff */
[----:B------:R-:W-:Y:S01]  /*39e0*/  ISETP.NE.AND P0, PT, R25, 0x42b17218, PT ;  /* 0x42b172181900780c */ /* 0x000fe20003f05270 */
[----:B------:R-:W-:-:S03]  /*39f0*/  FFMA.FTZ R4, R4, R18, R27 ;  /* 0x0000001204047223 */ /* 0x000fc6000001001b */
[----:B------:R-:W-:-:S05]  /*3a00*/  FSEL R6, R25, 88.72283172607421875, P0 ;  /* 0x42b1721719067808 */ /* 0x000fca0000000000 */
[----:B------:R-:W-:-:S06]  /*3a10*/  FMUL.FTZ R24, R6, 1.4426950216293334961 ;  /* 0x3fb8aa3b06187820 */ /* 0x000fcc0000410000 */
[----:B------:R-:W0:Y:S02]  /*3a20*/  FRND.TRUNC R24, R24 ;  /* 0x0000001800187307 */ /* 0x000e24000020d000 */
[----:B0-----:R-:W-:-:S05]  /*3a30*/  FADD.FTZ R18, |R24|, -RZ ;  /* 0x800000ff18127221 */ /* 0x001fca0000010200 */
[----:B------:R-:W-:Y:S02]  /*3a40*/  FSETP.GT.AND P0, PT, R18, 126, PT ;  /* 0x42fc00001200780b */ /* 0x000fe40003f04000 */
[----:B------:R-:W-:Y:S02]  /*3a50*/  I2FP.F32.S32 R18, R21 ;  /* 0x0000001500127245 */ /* 0x000fe40000201400 */
[----:B------:R-:W-:-:S03]  /*3a60*/  LOP3.LUT R21, R13, 0x80000000, R24, 0xb8, !PT ;  /* 0x800000000d157812 */ /* 0x000fc600078eb818 */
[----:B------:R-:W-:Y:S01]  /*3a70*/  FMUL R27, R18, 0.5 ;  /* 0x3f000000121b7820 */ /* 0x000fe20000400000 */
[----:B------:R-:W-:-:S05]  /*3a80*/  FSEL R21, R21, R24, P0 ;  /* 0x0000001815157208 */ /* 0x000fca0000000000 */
[----:B------:R-:W0:Y:S01]  /*3a90*/  FRND.TRUNC R27, R27 ;  /* 0x0000001b001b7307 */ /* 0x000e22000020d000 */
[----:B------:R-:W-:-:S04]  /*3aa0*/  FFMA.FTZ R6, R21, -0.69314718246459960938, R6 ;  /* 0xbf31721815067823 */ /* 0x000fc80000010006 */
[C---:B------:R-:W-:Y:S01]  /*3ab0*/  FFMA.FTZ R6, R21.reuse, 1.9046542121259335545e-09, R6 ;  /* 0x3102e30815067823 */ /* 0x040fe20000010006 */
[----:B------:R-:W-:-:S03]  /*3ac0*/  FADD R21, R21, 12583039 ;  /* 0x4b40007f15157421 */ /* 0x000fc60000000000 */
[----:B------:R-:W-:Y:S01]  /*3ad0*/  FMUL R28, R6, 1.4426950216293334961 ;  /* 0x3fb8aa3b061c7820 */ /* 0x000fe20000400000 */
[----:B------:R-:W-:-:S03]  /*3ae0*/  IMAD.SHL.U32 R21, R21, 0x800000, RZ ;  /* 0x0080000015157824 */ /* 0x000fc600078e00ff */
[----:B------:R-:W1:Y:S01]  /*3af0*/  MUFU.EX2 R24, R28 ;  /* 0x0000001c00187308 */ /* 0x000e620000000800 */
[----:B0-----:R-:W-:-:S04]  /*3b00*/  FADD R18, R27, R27 ;  /* 0x0000001b1b127221 */ /* 0x001fc80000000000 */
[----:B------:R-:W-:-:S04]  /*3b10*/  FMUL R18, R18, 0.015625 ;  /* 0x3c80000012127820 */ /* 0x000fc80000400000 */
[C---:B------:R-:W-:Y:S01]  /*3b20*/  FADD.FTZ R6, |R18|.reuse, -RZ ;  /* 0x800000ff12067221 */ /* 0x040fe20000010200 */
[----:B------:R-:W-:-:S04]  /*3b30*/  FMUL R27, R18, 0.0001220703125 ;  /* 0x39000000121b7820 */ /* 0x000fc80000400000 */
[----:B------:R-:W-:Y:S01]  /*3b40*/  FSETP.GT.AND P0, PT, R6, 9.99999979021476795361e+33, PT ;  /* 0x77f684df0600780b */ /* 0x000fe20003f04000 */
[----:B-1----:R-:W-:-:S03]  /*3b50*/  FMUL R21, R21, R24 ;  /* 0x0000001815157220 */ /* 0x002fc60000400000 */
[----:B------:R-:W-:Y:S02]  /*3b60*/  FSEL R27, R27, R18, P0 ;  /* 0x000000121b1b7208 */ /* 0x000fe40000000000 */
[----:B------:R-:W-:-:S03]  /*3b70*/  FSETP.NEU.AND P2, PT, R21, +INF , PT ;  /* 0x7f8000001500780b */ /* 0x000fc60003f4d000 */
[----:B------:R-:W-:Y:S01]  /*3b80*/  FMUL.FTZ R24, R11, R27 ;  /* 0x0000001b0b187220 */ /* 0x000fe20000410000 */
[----:B------:R-:W-:-:S03]  /*3b90*/  ISETP.NE.OR P3, PT, R25, 0x42b17218, !P2 ;  /* 0x42b172181900780c */ /* 0x000fc60005765670 */
[----:B------:R-:W-:-:S04]  /*3ba0*/  FFMA.FTZ R29, R11, R27, -R24 ;  /* 0x0000001b0b1d7223 */ /* 0x000fc80000010818 */
[----:B------:R-:W-:Y:S02]  /*3bb0*/  FFMA.FTZ R12, R12, R27, R29 ;  /* 0x0000001b0c0c7223 */ /* 0x000fe4000001001d */
[----:B------:R-:W-:Y:S02]  /*3bc0*/  @P2 FADD.FTZ R16, R16, -R25 ;  /* 0x8000001910102221 */ /* 0x000fe40000010000 */
[----:B------:R-:W-:Y:S02]  /*3bd0*/  FFMA.FTZ R11, RZ, R11, R12 ;  /* 0x0000000bff0b7223 */ /* 0x000fe4000001000c */
[----:B------:R-:W-:Y:S02]  /*3be0*/  @P2 FADD.FTZ R16, R17, R16 ;  /* 0x0000001011102221 */ /* 0x000fe40000010000 */
[----:B------:R-:W-:Y:S02]  /*3bf0*/  FADD.FTZ R27, R24, R11 ;  /* 0x0000000b181b7221 */ /* 0x000fe40000010000 */
[----:B------:R-:W-:-:S03]  /*3c00*/  @!P3 FADD R16, R16, 7.62939453125e-06 ;  /* 0x370000001010b421 */ /* 0x000fc60000000000 */
[----:B------:R-:W-:-:S04]  /*3c10*/  ISETP.NE.AND P0, PT, R27, 0x42b17218, PT ;  /* 0x42b172181b00780c */ /* 0x000fc80003f05270 */
[----:B------:R-:W-:-:S05]  /*3c20*/  FSEL R12, R27, 88.72283172607421875, P0 ;  /* 0x42b172171b0c7808 */ /* 0x000fca0000000000 */
[----:B------:R-:W-:-:S04]  /*3c30*/  FMUL.FTZ R25, R12, 1.4426950216293334961 ;  /* 0x3fb8aa3b0c197820 */ /* 0x000fc80000410000 */
[----:B------:R-:W0:Y:S02]  /*3c40*/  FRND.TRUNC R28, R25 ;  /* 0x00000019001c7307 */ /* 0x000e24000020d000 */
[----:B0-----:R-:W-:Y:S01]  /*3c50*/  FADD.FTZ R29, |R28|, -RZ ;  /* 0x800000ff1c1d7221 */ /* 0x001fe20000010200 */
[----:B------:R-:W-:-:S04]  /*3c60*/  LOP3.LUT R13, R13, 0x80000000, R28, 0xb8, !PT ;  /* 0x800000000d0d7812 */ /* 0x000fc800078eb81c */
[----:B------:R-:W-:-:S04]  /*3c70*/  FSETP.GT.AND P0, PT, R29, 126, PT ;  /* 0x42fc00001d00780b */ /* 0x000fc80003f04000 */
[----:B------:R-:W-:-:S05]  /*3c80*/  FSEL R13, R13, R28, P0 ;  /* 0x0000001c0d0d7208 */ /* 0x000fca0000000000 */
[----:B------:R-:W-:-:S04]  /*3c90*/  FFMA.FTZ R12, R13, -0.69314718246459960938, R12 ;  /* 0xbf3172180d0c7823 */ /* 0x000fc8000001000c */
[C---:B------:R-:W-:Y:S01]  /*3ca0*/  FFMA.FTZ R12, R13.reuse, 1.9046542121259335545e-09, R12 ;  /* 0x3102e3080d0c7823 */ /* 0x040fe2000001000c */
[----:B------:R-:W-:-:S03]  /*3cb0*/  FADD R13, R13, 12583039 ;  /* 0x4b40007f0d0d7421 */ /* 0x000fc60000000000 */
[----:B------:R-:W-:Y:S01]  /*3cc0*/  FMUL R28, R12, 1.4426950216293334961 ;  /* 0x3fb8aa3b0c1c7820 */ /* 0x000fe20000400000 */
[----:B------:R-:W-:Y:S02]  /*3cd0*/  IMAD.SHL.U32 R12, R13, 0x800000, RZ ;  /* 0x008000000d0c7824 */ /* 0x000fe400078e00ff */
[----:B------:R-:W-:Y:S01]  /*3ce0*/  FADD R13, R15, 10000 ;  /* 0x461c40000f0d7421 */ /* 0x000fe20000000000 */
[----:B------:R-:W0:Y:S04]  /*3cf0*/  MUFU.EX2 R29, R28 ;  /* 0x0000001c001d7308 */ /* 0x000e280000000800 */
[----:B------:R-:W-:Y:S01]  /*3d00*/  ISETP.GE.AND P5, PT, R13, 0x7f800000, PT ;  /* 0x7f8000000d00780c */ /* 0x000fe20003fa6270 */
[----:B------:R-:W-:Y:S02]  /*3d10*/  IMAD.MOV.U32 R13, RZ, RZ, 0x7f800000 ;  /* 0x7f800000ff0d7424 */ /* 0x000fe400078e00ff */
[----:B------:R-:W-:Y:S01]  /*3d20*/  @P2 FFMA.FTZ R13, R21, R16, R21 ;  /* 0x00000010150d2223 */ /* 0x000fe20000010015 */
        /* <DEDUP_REMOVED lines=12> */
.L_x_31:
[----:B------:R-:W-:Y:S05]  /*3df0*/  BSYNC B0 ;  /* 0x0000000000007941 */ /* 0x000fea0003800000 */
.L_x_30:
[----:B------:R-:W-:Y:S01]  /*3e00*/  ISETP.GE.AND P5, PT, R16, 0x7f800000, PT ;  /* 0x7f8000001000780c */ /* 0x000fe20003fa6270 */
[----:B------:R-:W-:Y:S01]  /*3e10*/  BSSY B0, `(.L_x_32) ;  /* 0x0000010000007945 */ /* 0x000fe20003800000 */
[----:B------:R-:W-:Y:S01]  /*3e20*/  FSEL R14, R13, 1, P4 ;  /* 0x3f8000000d0e7808 */ /* 0x000fe20002000000 */
[----:B------:R-:W-:Y:S01]  /*3e30*/  @P0 FADD.FTZ R13, R11, R24 ;  /* 0x000000180b0d0221 */ /* 0x000fe20000010000 */
[----:B------:R-:W-:Y:S02]  /*3e40*/  MOV R11, 0x7f800000 ;  /* 0x7f800000000b7802 */ /* 0x000fe40000000f00 */
[----:B------:R-:W-:Y:S01]  /*3e50*/  FSETP.NEU.AND P4, PT, R18, RZ, PT ;  /* 0x000000ff1200720b */ /* 0x000fe20003f8d000 */
[----:B------:R-:W-:Y:S01]  /*3e60*/  @!P1 FADD R13, R13, 7.62939453125e-06 ;  /* 0x370000000d0d9421 */ /* 0x000fe20000000000 */
[C---:B------:R-:W-:Y:S02]  /*3e70*/  FSETP.GEU.AND P3, PT, |R14|.reuse, 1.175494350822287508e-38, PT ;  /* 0x008000000e00780b */ /* 0x040fe40003f6e200 */
[----:B------:R-:W-:Y:S01]  /*3e80*/  FSETP.GT.AND P2, PT, |R14|, 8.50705917302346158658e+37, PT ;  /* 0x7e8000000e00780b */ /* 0x000fe20003f44200 */
[----:B------:R-:W-:-:S02]  /*3e90*/  @P0 FFMA.FTZ R11, R12, R13, R12 ;  /* 0x0000000d0c0b0223 */ /* 0x000fc4000001000c */
[----:B------:R-:W-:Y:S10]  /*3ea0*/  @!P5 BRA `(.L_x_33) ;  /* 0x000000000018d947 */ /* 0x000ff40003800000 */
[----:B------:R-:W-:-:S13]  /*3eb0*/  FSETP.NAN.FTZ.AND P0, PT, |R18|, |R18|, PT ;  /* 0x400000121200720b */ /* 0x000fda0003f18200 */
[----:B------:R-:W-:Y:S01]  /*3ec0*/  @P0 FADD R11, R18, 10000 ;  /* 0x461c4000120b0421 */ /* 0x000fe20000000000 */
[----:B------:R-:W-:Y:S06]  /*3ed0*/  @P0 BRA `(.L_x_33) ;  /* 0x00000000000c0947 */ /* 0x000fec0003800000 */
[----:B------:R-:W-:-:S13]  /*3ee0*/  FSETP.NEU.AND P0, PT, R6, +INF , PT ;  /* 0x7f8000000600780b */ /* 0x000fda0003f0d000 */
[----:B------:R-:W-:-:S04]  /*3ef0*/  @!P0 FSETP.GEU.AND P1, PT, R18, RZ, PT ;  /* 0x000000ff1200820b */ /* 0x000fc80003f2e000 */
[----:B------:R-:W-:-:S09]  /*3f00*/  @!P0 SEL R11, RZ, 0x7f800000, !P1 ;  /* 0x7f800000ff0b8807 */ /* 0x000fd20004800000 */
.L_x_33:
[----:B------:R-:W-:Y:S05]  /*3f10*/  BSYNC B0 ;  /* 0x0000000000007941 */ /* 0x000fea0003800000 */
.L_x_32:
[----:B------:R-:W-:Y:S01]  /*3f20*/  @P2 FMUL R14, R14, 0.25 ;  /* 0x3e8000000e0e2820 */ /* 0x000fe20000400000 */
[----:B------:R-:W-:Y:S01]  /*3f30*/  FSEL R11, R11, 1, P4 ;  /* 0x3f8000000b0b7808 */ /* 0x000fe20002000000 */
[----:B------:R-:W-:Y:S01]  /*3f40*/  BSSY B0, `(.L_x_34) ;  /* 0x000002a000007945 */ /* 0x000fe20003800000 */
[-C--:B------:R-:W-:Y:S01]  /*3f50*/  FSEL R13, R23, R22.reuse, P2 ;  /* 0x00000016170d7208 */ /* 0x080fe20001000000 */
[----:B------:R-:W-:Y:S01]  /*3f60*/  @!P3 FMUL R14, R14, 16777216 ;  /* 0x4b8000000e0eb820 */ /* 0x000fe20000400000 */
[C---:B------:R-:W-:Y:S02]  /*3f70*/  FSETP.GT.AND P4, PT, |R11|.reuse, 8.50705917302346158658e+37, PT ;  /* 0x7e8000000b00780b */ /* 0x040fe40003f84200 */
[----:B------:R-:W-:Y:S01]  /*3f80*/  FSETP.GEU.AND P1, PT, |R11|, 1.175494350822287508e-38, PT ;  /* 0x008000000b00780b */ /* 0x000fe20003f2e200 */
[----:B------:R-:W-:Y:S01]  /*3f90*/  @!P3 FMUL R13, R13, 16777216 ;  /* 0x4b8000000d0db820 */ /* 0x000fe20000400000 */
[----:B------:R-:W-:Y:S01]  /*3fa0*/  LOP3.LUT P2, RZ, R26, 0x2, RZ, 0xc0, !PT ;  /* 0x000000021aff7812 */ /* 0x000fe2000784c0ff */
[----:B------:R-:W0:Y:S01]  /*3fb0*/  MUFU.RCP R14, R14 ;  /* 0x0000000e000e7308 */ /* 0x000e220000001000 */
[----:B------:R-:W-:-:S07]  /*3fc0*/  FSEL R22, R23, R22, P4 ;  /* 0x0000001617167208 */ /* 0x000fce0002000000 */
[----:B------:R-:W-:Y:S02]  /*3fd0*/  @P4 FMUL R11, R11, 0.25 ;  /* 0x3e8000000b0b4820 */ /* 0x000fe40000400000 */
[----:B------:R-:W-:Y:S02]  /*3fe0*/  @!P1 FMUL R22, R22, 16777216 ;  /* 0x4b80000016169820 */ /* 0x000fe40000400000 */
[----:B------:R-:W-:Y:S01]  /*3ff0*/  @!P1 FMUL R11, R11, 16777216 ;  /* 0x4b8000000b0b9820 */ /* 0x000fe20000400000 */
[----:B------:R-:W-:Y:S01]  /*4000*/  @P2 FFMA.FTZ R4, R4, -1, RZ ;  /* 0xbf80000004042823 */ /* 0x000fe200000100ff */
[----:B0-----:R-:W-:Y:S02]  /*4010*/  FMUL R12, R14, R13 ;  /* 0x0000000d0e0c7220 */ /* 0x001fe40000400000 */
[----:B------:R-:W0:Y:S02]  /*4020*/  MUFU.RCP R17, R11 ;  /* 0x0000000b00117308 */ /* 0x000e240000001000 */
[----:B------:R-:W-:-:S05]  /*4030*/  FADD.FTZ R6, |R12|, -RZ ;  /* 0x800000ff0c067221 */ /* 0x000fca0000010200 */
[----:B------:R-:W-:-:S04]  /*4040*/  FSETP.NEU.AND P0, PT, R6, +INF , PT ;  /* 0x7f8000000600780b */ /* 0x000fc80003f0d000 */
[----:B------:R-:W-:Y:S01]  /*4050*/  FSETP.LTU.OR P0, PT, R6, 105615, !P0 ;  /* 0x47ce47800600780b */ /* 0x000fe20004709400 */
[----:B0-----:R-:W-:-:S12]  /*4060*/  FMUL R17, R17, R22 ;  /* 0x0000001611117220 */ /* 0x001fd80000400000 */
        /* <DEDUP_REMOVED lines=8> */
.L_x_36:
        /* <DEDUP_REMOVED lines=9> */
[----:B--2---:R-:W-:-:S04]  /*4180*/  IMAD.WIDE.U32 R14, R21, R15, R12 ;  /* 0x0000000f150e7225 */ /* 0x004fc800078e000c */
[----:B------:R-:W-:Y:S01]  /*4190*/  IMAD.MOV.U32 R6, RZ, RZ, R15 ;  /* 0x000000ffff067224 */ /* 0x000fe200078e000f */
[----:B------:R0:W-:Y:S02]  /*41a0*/  STL [R11], R14 ;  /* 0x0000000e0b007387 */ /* 0x0001e40000100800 */
[----:B0-----:R-:W-:-:S03]  /*41b0*/  VIADD R11, R11, 0x4 ;  /* 0x000000040b0b7836 */ /* 0x001fc60000000000 */
[----:B------:R-:W-:Y:S05]  /*41c0*/  @P0 BRA `(.L_x_36) ;  /* 0xfffffffc00c80947 */ /* 0x000fea000383ffff */
[----:B------:R0:W-:Y:S02]  /*41d0*/  STL [R1+0x18], R6 ;  /* 0x0000180601007387 */ /* 0x0001e40000100800 */
.L_x_35:
[----:B------:R-:W-:Y:S05]  /*41e0*/  BSYNC B0 ;  /* 0x0000000000007941 */ /* 0x000fea0003800000 */
.L_x_34:
[C---:B0-----:R-:W-:Y:S01]  /*41f0*/  FMUL R6, R17.reuse, 0.63661974668502807617 ;  /* 0x3f22f98311067820 */ /* 0x041fe20000400000 */
[----:B------:R-:W-:Y:S01]  /*4200*/  FADD.FTZ R13, |R17|, -RZ ;  /* 0x800000ff110d7221 */ /* 0x000fe20000010200 */
        /* <DEDUP_REMOVED lines=14> */
[----:B------:R-:W-:Y:S01]  /*42f0*/  SHF.L.U32 R11, R17, 0x8, RZ ;  /* 0x00000008110b7819 */ /* 0x000fe200000006ff */
[----:B------:R-:W-:Y:S01]  /*4300*/  IMAD.MOV.U32 R18, RZ, RZ, RZ ;  /* 0x000000ffff127224 */ /* 0x000fe200078e00ff */
[----:B------:R-:W-:Y:S01]  /*4310*/  LOP3.LUT R6, R24, 0xe0, RZ, 0xc0, !PT ;  /* 0x000000e018067812 */ /* 0x000fe200078ec0ff */
[----:B------:R-:W-:Y:S01]  /*4320*/  ULDC.64 UR6, c[0x4][0x8] ;  /* 0x0100020000067ab9 */ /* 0x000fe20000000a00 */
[----:B------:R-:W-:Y:S02]  /*4330*/  MOV R21, RZ ;  /* 0x000000ff00157202 */ /* 0x000fe40000000f00 */
[----:B------:R-:W-:Y:S01]  /*4340*/  LOP3.LUT R11, R11, 0x80000000, RZ, 0xfc, !PT ;  /* 0x800000000b0b7812 */ /* 0x000fe200078efcff */
[----:B------:R-:W-:Y:S02]  /*4350*/  VIADD R16, R6, 0xffffff80 ;  /* 0xffffff8006107836 */ /* 0x000fe40000000000 */
[----:B------:R-:W-:-:S03]  /*4360*/  IMAD.MOV.U32 R6, RZ, RZ, R1 ;  /* 0x000000ffff067224 */ /* 0x000fc600078e0001 */
[----:B------:R-:W-:-:S07]  /*4370*/  SHF.R.U32.HI R16, RZ, 0x5, R16 ;  /* 0x00000005ff107819 */ /* 0x000fce0000011610 */
.L_x_39:
[----:B------:R-:W-:-:S04]  /*4380*/  IADD3 R14, P0, R18, UR6, RZ ;  /* 0x00000006120e7c10 */ /* 0x000fc8000ff1e0ff */
[----:B------:R-:W-:-:S06]  /*4390*/  IADD3.X R15, R21, UR7, RZ, P0, !PT ;  /* 0x00000007150f7c10 */ /* 0x000fcc00087fe4ff */
[----:B------:R-:W2:Y:S01]  /*43a0*/  LDG.E.CONSTANT R15, desc[UR4][R14.64] ;  /* 0x000000040e0f7981 */ /* 0x000ea2000c1e9900 */
[----:B------:R-:W-:Y:S01]  /*43b0*/  IADD3 R18, P1, R18, 0x4, RZ ;  /* 0x0000000412127810 */ /* 0x000fe20007f3e0ff */
[----:B------:R-:W-:-:S03]  /*43c0*/  IMAD.MOV.U32 R13, RZ, RZ, RZ ;  /* 0x000000ffff0d7224 */ /* 0x000fc600078e00ff */
[----:B------:R-:W-:Y:S01]  /*43d0*/  ISETP.NE.U32.AND P0, PT, R18, 0x18, PT ;  /* 0x000000181200780c */ /* 0x000fe20003f05070 */
[----:B------:R-:W-:-:S05]  /*43e0*/  IMAD.X R21, RZ, RZ, R21, P1 ;  /* 0x000000ffff157224 */ /* 0x000fca00008e0615 */
[----:B------:R-:W-:Y:S01]  /*43f0*/  ISETP.NE.AND.EX P0, PT, R21, RZ, PT, P0 ;  /* 0x000000ff1500720c */ /* 0x000fe20003f05300 */
[----:B--2---:R-:W-:-:S05]  /*4400*/  IMAD.WIDE.U32 R22, R11, R15, R12 ;  /* 0x0000000f0b167225 */ /* 0x004fca00078e000c */
[----:B------:R0:W-:Y:S01]  /*4410*/  STL [R6], R22 ;  /* 0x0000001606007387 */ /* 0x0001e20000100800 */
[----:B------:R-:W-:Y:S01]  /*4420*/  MOV R12, R23 ;  /* 0x00000017000c7202 */ /* 0x000fe20000000f00 */
        /* <DEDUP_REMOVED lines=11> */
[----:B--2---:R-:W-:-:S02]  /*44e0*/  @P0 SHF.L.U32 R13, R6, R24, RZ ;  /* 0x00000018060d0219 */ /* 0x004fc400000006ff */
[-C--:B----4-:R-:W-:Y:S02]  /*44f0*/  @P0 SHF.R.U32.HI R16, RZ, R14.reuse, R15 ;  /* 0x0000000eff100219 */ /* 0x090fe4000001160f */
[----:B---3--:R-:W-:Y:S02]  /*4500*/  @P0 SHF.R.U32.HI R14, RZ, R14, R11 ;  /* 0x0000000eff0e0219 */ /* 0x008fe4000001160b */
[----:B------:R-:W-:-:S03]  /*4510*/  @P0 SHF.L.U32 R15, R11, R24, RZ ;  /* 0x000000180b0f0219 */ /* 0x000fc600000006ff */
[----:B------:R-:W-:Y:S01]  /*4520*/  @P0 IMAD.IADD R6, R13, 0x1, R14 ;  /* 0x000000010d060824 */ /* 0x000fe200078e020e */
[----:B------:R-:W-:-:S04]  /*4530*/  @P0 IADD3 R11, R15, R16, RZ ;  /* 0x000000100f0b0210 */ /* 0x000fc80007ffe0ff */
[C---:B------:R-:W-:Y:S01]  /*4540*/  SHF.L.W.U32.HI R16, R11.reuse, 0x2, R6 ;  /* 0x000000020b107819 */ /* 0x040fe20000010e06 */
[----:B------:R-:W-:-:S03]  /*4550*/  IMAD.SHL.U32 R11, R11, 0x4, RZ ;  /* 0x000000040b0b7824 */ /* 0x000fc600078e00ff */
[----:B------:R-:W-:-:S04]  /*4560*/  SHF.R.S32.HI R13, RZ, 0x1f, R16 ;  /* 0x0000001fff0d7819 */ /* 0x000fc80000011410 */
[C---:B0-----:R-:W-:Y:S02]  /*4570*/  LOP3.LUT R12, R13.reuse, R11, RZ, 0x3c, !PT ;  /* 0x0000000b0d0c7212 */ /* 0x041fe400078e3cff */
        /* <DEDUP_REMOVED lines=12> */
.L_x_38:
[----:B------:R-:W-:Y:S05]  /*4640*/  BSYNC B0 ;  /* 0x0000000000007941 */ /* 0x000fea0003800000 */
.L_x_37:
[----:B------:R-:W-:Y:S01]  /*4650*/  LOP3.LUT R12, R6, 0x1, RZ, 0xc0, !PT ;  /* 0x00000001060c7812 */ /* 0x000fe200078ec0ff */
[----:B------:R-:W-:Y:S01]  /*4660*/  HFMA2.MMA R13, -RZ, RZ, 1.0078125, -8.98838043212890625e-05 ;  /* 0x3c0885e4ff0d7435 */ /* 0x000fe200000001ff */
[----:B------:R-:W-:Y:S01]  /*4670*/  FMUL.FTZ R15, R11, R11 ;  /* 0x0000000b0b0f7220 */ /* 0x000fe20000410000 */
[----:B------:R-:W-:Y:S01]  /*4680*/  IADD3 R14, R6, 0x1, RZ ;  /* 0x00000001060e7810 */ /* 0x000fe20007ffe0ff */
[----:B------:R-:W-:Y:S01]  /*4690*/  IMAD R19, R20, -0x2, R19 ;  /* 0xfffffffe14137824 */ /* 0x000fe200078e0213 */
[----:B------:R-:W-:Y:S01]  /*46a0*/  ISETP.NE.U32.AND P0, PT, R12, 0x1, PT ;  /* 0x000000010c00780c */ /* 0x000fe20003f05070 */
[----:B------:R-:W-:Y:S01]  /*46b0*/  IMAD.SHL.U32 R12, R10, 0x2, RZ ;  /* 0x000000020a0c7824 */ /* 0x000fe200078e00ff */
[----:B------:R-:W-:Y:S01]  /*46c0*/  LOP3.LUT P5, RZ, R14, 0x2, RZ, 0xc0, !PT ;  /* 0x000000020eff7812 */ /* 0x000fe200078ac0ff */
[----:B------:R-:W-:Y:S01]  /*46d0*/  IMAD.MOV.U32 R10, RZ, RZ, -0x46b2bead ;  /* 0xb94d4153ff0a7424 */ /* 0x000fe200078e00ff */
[----:B------:R-:W-:Y:S01]  /*46e0*/  ISETP.GE.AND P2, PT, R19, 0x1, PT ;  /* 0x000000011300780c */ /* 0x000fe20003f46270 */
[----:B------:R-:W-:Y:S01]  /*46f0*/  IMAD.MOV R16, RZ, RZ, -R12 ;  /* 0x000000ffff107224 */ /* 0x000fe200078e0a0c */
[----:B------:R-:W-:-:S02]  /*4700*/  ISETP.GT.AND P4, PT, R8, 0x3f, PT ;  /* 0x0000003f0800780c */ /* 0x000fc40003f84270 */
[----:B------:R-:W-:Y:S02]  /*4710*/  ISETP.GT.AND P1, PT, R19, RZ, PT ;  /* 0x000000ff1300720c */ /* 0x000fe40003f24270 */
[----:B------:R-:W-:Y:S02]  /*4720*/  PRMT R6, R16, 0x7710, RZ ;  /* 0x0000771010067816 */ /* 0x000fe400000000ff */
[----:B------:R-:W-:Y:S01]  /*4730*/  FSEL R4, R4, RZ, P4 ;  /* 0x000000ff04047208 */ /* 0x000fe20002000000 */
[----:B------:R-:W-:Y:S01]  /*4740*/  @P0 IMAD.MOV.U32 R12, RZ, RZ, 0x37cbac00 ;  /* 0x37cbac00ff0c0424 */ /* 0x000fe200078e00ff */
[----:B------:R-:W-:Y:S01]  /*4750*/  IADD3 R9, R9, R6, RZ ;  /* 0x0000000609097210 */ /* 0x000fe20007ffe0ff */
[----:B------:R-:W-:Y:S01]  /*4760*/  @P0 IMAD.MOV.U32 R13, RZ, RZ, 0x3d2aaabb ;  /* 0x3d2aaabbff0d0424 */ /* 0x000fe200078e00ff */
[----:B------:R-:W-:Y:S01]  /*4770*/  FSEL R6, R11, 1, !P0 ;  /* 0x3f8000000b067808 */ /* 0x000fe20004000000 */
[----:B------:R-:W-:Y:S01]  /*4780*/  @P0 FFMA.FTZ R10, R15, R12, -0.0013887860113754868507 ;  /* 0xbab607ed0f0a0423 */ /* 0x000fe2000001000c */
[----:B------:R-:W-:Y:S01]  /*4790*/  IMAD.MOV.U32 R12, RZ, RZ, -0x41d55558 ;  /* 0xbe2aaaa8ff0c7424 */ /* 0x000fe200078e00ff */
[----:B------:R-:W-:Y:S01]  /*47a0*/  PRMT R9, R9, 0x8880, RZ ;  /* 0x0000888009097816 */ /* 0x000fe200000000ff */
[----:B------:R-:W-:-:S02]  /*47b0*/  @P0 IMAD.MOV.U32 R12, RZ, RZ, -0x41000001 ;  /* 0xbeffffffff0c0424 */ /* 0x000fc400078e00ff */
[----:B------:R-:W-:Y:S01]  /*47c0*/  FFMA.FTZ R13, R15, R10, R13 ;  /* 0x0000000a0f0d7223 */ /* 0x000fe2000001000d */
[----:B------:R-:W-:Y:S01]  /*47d0*/  ISETP.GE.AND P0, PT, R8, 0x40, PT ;  /* 0x000000400800780c */ /* 0x000fe20003f06270 */
[----:B------:R-:W0:Y:S01]  /*47e0*/  LDC.64 R10, c[0x0][0x210] ;  /* 0x00008400ff0a7b82 */ /* 0x000e220000000a00 */
[----:B------:R-:W-:Y:S01]  /*47f0*/  ISETP.GE.AND P3, PT, R9, 0x1, PT ;  /* 0x000000010900780c */ /* 0x000fe20003f66270 */
[C---:B------:R-:W-:Y:S01]  /*4800*/  FFMA.FTZ R13, R15.reuse, R13, R12 ;  /* 0x0000000d0f0d7223 */ /* 0x040fe2000001000c */
[----:B------:R-:W-:Y:S01]  /*4810*/  FFMA.FTZ R15, R15, R6, RZ ;  /* 0x000000060f0f7223 */ /* 0x000fe200000100ff */
[----:B------:R-:W-:Y:S02]  /*4820*/  FSEL R2, R2, RZ, !P0 ;  /* 0x000000ff02027208 */ /* 0x000fe40004000000 */
[----:B------:R-:W-:Y:S01]  /*4830*/  FSEL R3, R3, RZ, !P0 ;  /* 0x000000ff03037208 */ /* 0x000fe20004000000 */
[----:B------:R-:W-:Y:S01]  /*4840*/  FFMA.FTZ R6, R15, R13, R6 ;  /* 0x0000000d0f067223 */ /* 0x000fe20000010006 */
[----:B------:R-:W-:-:S02]  /*4850*/  FSEL R2, R2, RZ, !P3 ;  /* 0x000000ff02027208 */ /* 0x000fc40005800000 */
[----:B------:R-:W-:Y:S01]  /*4860*/  FSEL R8, R0, R5, !P0 ;  /* 0x0000000500087208 */ /* 0x000fe20004000000 */
[----:B------:R-:W-:Y:S01]  /*4870*/  @P5 FFMA.FTZ R6, R6, -1, RZ ;  /* 0xbf80000006065823 */ /* 0x000fe200000100ff */
[----:B------:R-:W-:Y:S02]  /*4880*/  ISETP.GT.AND P5, PT, R9, RZ, PT ;  /* 0x000000ff0900720c */ /* 0x000fe40003fa4270 */
[----:B------:R-:W-:Y:S02]  /*4890*/  FSEL R9, R4, RZ, !P2 ;  /* 0x000000ff04097208 */ /* 0x000fe40005000000 */
[----:B------:R-:W-:Y:S02]  /*48a0*/  FSEL R6, R6, RZ, P4 ;  /* 0x000000ff06067208 */ /* 0x000fe40002000000 */
[----:B------:R-:W-:Y:S02]  /*48b0*/  @P3 FSEL R2, R3, RZ, P5 ;  /* 0x000000ff03023208 */ /* 0x000fe40002800000 */
[----:B------:R-:W-:Y:S01]  /*48c0*/  @P2 FSEL R9, R6, RZ, P1 ;  /* 0x000000ff06092208 */ /* 0x000fe20000800000 */
[----:B0-----:R-:W-:-:S03]  /*48d0*/  IMAD.WIDE R10, R7, 0x4, R10 ;  /* 0x00000004070a7825 */ /* 0x001fc600078e020a */
[----:B------:R-:W-:-:S05]  /*48e0*/  FSEL R9, R2, R9, !P0 ;  /* 0x0000000902097208 */ /* 0x000fca0004000000 */
[----:B------:R-:W-:Y:S01]  /*48f0*/  STG.E.64 desc[UR4][R10.64], R8 ;  /* 0x000000080a007986 */ /* 0x000fe2000c101b04 */
[----:B------:R-:W-:Y:S05]  /*4900*/  EXIT ;  /* 0x000000000000794d */ /* 0x000fea0003800000 */
.L_x_40:
[----:B------:R-:W-:-:S00]  /*4910*/  BRA `(.L_x_40) ;  /* 0xfffffffc00fc7947 */ /* 0x000fc0000383ffff */
[----:B------:R-:W-:-:S00]  /*4920*/  NOP ;  /* 0x0000000000007918 */ /* 0x000fc00000000000 */
        /* <DEDUP_REMOVED lines=13> */
.L_x_41:


//--------------------- .nv.global.init           --------------------------
	.section	.nv.global.init,"aw",@progbits
	.align	4
.nv.global.init:
	.type		__cudart_i2opi_f,@object
	.size		__cudart_i2opi_f,(_$_str - __cudart_i2opi_f)
__cudart_i2opi_f:
        /*0000*/ 	.byte	0x41, 0x90, 0x43, 0x3c, 0x99, 0x95, 0x62, 0xdb, 0xc0, 0xdd, 0x34, 0xf5, 0xd1, 0x57, 0x27, 0xfc
        /*0010*/ 	.byte	0x29, 0x15, 0x44, 0x4e, 0x6e, 0x83, 0xf9, 0xa2
	.type		_$_str,@object
	.size		_$_str,(.L_0 - _$_str)
_$_str:
        /*0018*/ 	.byte	0x5f, 0x5f, 0x43, 0x55, 0x44, 0x41, 0x5f, 0x46, 0x54, 0x5a, 0x00
.L_0:


//--------------------- .nv.constant0.triton_poi_fused_cat_0 --------------------------
	.section	.nv.constant0.triton_poi_fused_cat_0,"a",@progbits
	.sectionflags	@""
	.align	4
.nv.constant0.triton_poi_fused_cat_0:
	.zero		540
